//
// Generated by NVIDIA NVVM Compiler
//
// Compiler Build ID: CL-36424714
// Cuda compilation tools, release 13.0, V13.0.88
// Based on NVVM 20.0.0
//

.version 9.0
.target sm_100
.address_size 64

	// .globl	colsumsq_double

.visible .entry colsumsq_double(
	.param .u64 .ptr .align 1 colsumsq_double_param_0,
	.param .u64 colsumsq_double_param_1,
	.param .u64 colsumsq_double_param_2,
	.param .u64 colsumsq_double_param_3,
	.param .u64 .ptr .align 1 colsumsq_double_param_4
)
{
	.reg .pred 	%p<11>;
	.reg .b32 	%r<5>;
	.reg .b64 	%rd<117>;
	.reg .b64 	%fd<83>;

	ld.param.u64 	%rd26, [colsumsq_double_param_0];
	ld.param.u64 	%rd27, [colsumsq_double_param_1];
	ld.param.u64 	%rd23, [colsumsq_double_param_2];
	ld.param.u64 	%rd24, [colsumsq_double_param_3];
	ld.param.u64 	%rd25, [colsumsq_double_param_4];
	cvta.to.global.u64 	%rd1, %rd26;
	mov.u32 	%r1, %ctaid.x;
	mov.u32 	%r2, %ntid.x;
	mov.u32 	%r3, %tid.x;
	mad.lo.s32 	%r4, %r1, %r2, %r3;
	cvt.s64.s32 	%rd2, %r4;
	setp.le.u64 	%p1, %rd27, %rd2;
	@%p1 bra 	$L__BB0_14;
	setp.eq.s64 	%p2, %rd23, 0;
	mov.f64 	%fd82, 0d0000000000000000;
	@%p2 bra 	$L__BB0_13;
	and.b64  	%rd3, %rd23, 15;
	setp.lt.u64 	%p3, %rd23, 16;
	mov.f64 	%fd82, 0d0000000000000000;
	mov.b64 	%rd113, 0;
	@%p3 bra 	$L__BB0_5;
	and.b64  	%rd113, %rd23, -16;
	shl.b64 	%rd29, %rd2, 3;
	add.s64 	%rd110, %rd1, %rd29;
	shl.b64 	%rd6, %rd24, 7;
	shl.b64 	%rd7, %rd24, 3;
	mov.f64 	%fd82, 0d0000000000000000;
	mov.u64 	%rd111, %rd113;
$L__BB0_4:
	.pragma "nounroll";
	ld.global.f64 	%fd18, [%rd110];
	fma.rn.f64 	%fd19, %fd18, %fd18, %fd82;
	add.s64 	%rd30, %rd110, %rd7;
	ld.global.f64 	%fd20, [%rd30];
	fma.rn.f64 	%fd21, %fd20, %fd20, %fd19;
	add.s64 	%rd31, %rd30, %rd7;
	ld.global.f64 	%fd22, [%rd31];
	fma.rn.f64 	%fd23, %fd22, %fd22, %fd21;
	add.s64 	%rd32, %rd31, %rd7;
	ld.global.f64 	%fd24, [%rd32];
	fma.rn.f64 	%fd25, %fd24, %fd24, %fd23;
	add.s64 	%rd33, %rd32, %rd7;
	ld.global.f64 	%fd26, [%rd33];
	fma.rn.f64 	%fd27, %fd26, %fd26, %fd25;
	add.s64 	%rd34, %rd33, %rd7;
	ld.global.f64 	%fd28, [%rd34];
	fma.rn.f64 	%fd29, %fd28, %fd28, %fd27;
	add.s64 	%rd35, %rd34, %rd7;
	ld.global.f64 	%fd30, [%rd35];
	fma.rn.f64 	%fd31, %fd30, %fd30, %fd29;
	add.s64 	%rd36, %rd35, %rd7;
	ld.global.f64 	%fd32, [%rd36];
	fma.rn.f64 	%fd33, %fd32, %fd32, %fd31;
	add.s64 	%rd37, %rd36, %rd7;
	ld.global.f64 	%fd34, [%rd37];
	fma.rn.f64 	%fd35, %fd34, %fd34, %fd33;
	add.s64 	%rd38, %rd37, %rd7;
	ld.global.f64 	%fd36, [%rd38];
	fma.rn.f64 	%fd37, %fd36, %fd36, %fd35;
	add.s64 	%rd39, %rd38, %rd7;
	ld.global.f64 	%fd38, [%rd39];
	fma.rn.f64 	%fd39, %fd38, %fd38, %fd37;
	add.s64 	%rd40, %rd39, %rd7;
	ld.global.f64 	%fd40, [%rd40];
	fma.rn.f64 	%fd41, %fd40, %fd40, %fd39;
	add.s64 	%rd41, %rd40, %rd7;
	ld.global.f64 	%fd42, [%rd41];
	fma.rn.f64 	%fd43, %fd42, %fd42, %fd41;
	add.s64 	%rd42, %rd41, %rd7;
	ld.global.f64 	%fd44, [%rd42];
	fma.rn.f64 	%fd45, %fd44, %fd44, %fd43;
	add.s64 	%rd43, %rd42, %rd7;
	ld.global.f64 	%fd46, [%rd43];
	fma.rn.f64 	%fd47, %fd46, %fd46, %fd45;
	add.s64 	%rd44, %rd43, %rd7;
	ld.global.f64 	%fd48, [%rd44];
	fma.rn.f64 	%fd82, %fd48, %fd48, %fd47;
	add.s64 	%rd111, %rd111, -16;
	add.s64 	%rd110, %rd110, %rd6;
	setp.ne.s64 	%p4, %rd111, 0;
	@%p4 bra 	$L__BB0_4;
$L__BB0_5:
	setp.eq.s64 	%p5, %rd3, 0;
	@%p5 bra 	$L__BB0_13;
	and.b64  	%rd13, %rd23, 7;
	setp.lt.u64 	%p6, %rd3, 8;
	@%p6 bra 	$L__BB0_8;
	mad.lo.s64 	%rd45, %rd113, %rd24, %rd2;
	shl.b64 	%rd46, %rd45, 3;
	add.s64 	%rd47, %rd1, %rd46;
	ld.global.f64 	%fd50, [%rd47];
	fma.rn.f64 	%fd51, %fd50, %fd50, %fd82;
	add.s64 	%rd48, %rd113, 1;
	and.b64  	%rd49, %rd48, 4294967295;
	mad.lo.s64 	%rd50, %rd49, %rd24, %rd2;
	shl.b64 	%rd51, %rd50, 3;
	add.s64 	%rd52, %rd1, %rd51;
	ld.global.f64 	%fd52, [%rd52];
	fma.rn.f64 	%fd53, %fd52, %fd52, %fd51;
	add.s64 	%rd53, %rd113, 2;
	and.b64  	%rd54, %rd53, 4294967295;
	mad.lo.s64 	%rd55, %rd54, %rd24, %rd2;
	shl.b64 	%rd56, %rd55, 3;
	add.s64 	%rd57, %rd1, %rd56;
	ld.global.f64 	%fd54, [%rd57];
	fma.rn.f64 	%fd55, %fd54, %fd54, %fd53;
	add.s64 	%rd58, %rd113, 3;
	and.b64  	%rd59, %rd58, 4294967295;
	mad.lo.s64 	%rd60, %rd59, %rd24, %rd2;
	shl.b64 	%rd61, %rd60, 3;
	add.s64 	%rd62, %rd1, %rd61;
	ld.global.f64 	%fd56, [%rd62];
	fma.rn.f64 	%fd57, %fd56, %fd56, %fd55;
	add.s64 	%rd63, %rd113, 4;
	and.b64  	%rd64, %rd63, 4294967295;
	mad.lo.s64 	%rd65, %rd64, %rd24, %rd2;
	shl.b64 	%rd66, %rd65, 3;
	add.s64 	%rd67, %rd1, %rd66;
	ld.global.f64 	%fd58, [%rd67];
	fma.rn.f64 	%fd59, %fd58, %fd58, %fd57;
	add.s64 	%rd68, %rd113, 5;
	and.b64  	%rd69, %rd68, 4294967295;
	mad.lo.s64 	%rd70, %rd69, %rd24, %rd2;
	shl.b64 	%rd71, %rd70, 3;
	add.s64 	%rd72, %rd1, %rd71;
	ld.global.f64 	%fd60, [%rd72];
	fma.rn.f64 	%fd61, %fd60, %fd60, %fd59;
	add.s64 	%rd73, %rd113, 6;
	and.b64  	%rd74, %rd73, 4294967295;
	mad.lo.s64 	%rd75, %rd74, %rd24, %rd2;
	shl.b64 	%rd76, %rd75, 3;
	add.s64 	%rd77, %rd1, %rd76;
	ld.global.f64 	%fd62, [%rd77];
	fma.rn.f64 	%fd63, %fd62, %fd62, %fd61;
	add.s64 	%rd78, %rd113, 7;
	and.b64  	%rd79, %rd78, 4294967295;
	mad.lo.s64 	%rd80, %rd79, %rd24, %rd2;
	shl.b64 	%rd81, %rd80, 3;
	add.s64 	%rd82, %rd1, %rd81;
	ld.global.f64 	%fd64, [%rd82];
	fma.rn.f64 	%fd82, %fd64, %fd64, %fd63;
	add.s64 	%rd83, %rd113, 8;
	and.b64  	%rd113, %rd83, 4294967295;
$L__BB0_8:
	setp.eq.s64 	%p7, %rd13, 0;
	@%p7 bra 	$L__BB0_13;
	and.b64  	%rd115, %rd23, 3;
	setp.lt.u64 	%p8, %rd13, 4;
	@%p8 bra 	$L__BB0_11;
	mad.lo.s64 	%rd84, %rd113, %rd24, %rd2;
	shl.b64 	%rd85, %rd84, 3;
	add.s64 	%rd86, %rd1, %rd85;
	ld.global.f64 	%fd66, [%rd86];
	fma.rn.f64 	%fd67, %fd66, %fd66, %fd82;
	add.s64 	%rd87, %rd113, 1;
	and.b64  	%rd88, %rd87, 4294967295;
	mad.lo.s64 	%rd89, %rd88, %rd24, %rd2;
	shl.b64 	%rd90, %rd89, 3;
	add.s64 	%rd91, %rd1, %rd90;
	ld.global.f64 	%fd68, [%rd91];
	fma.rn.f64 	%fd69, %fd68, %fd68, %fd67;
	add.s64 	%rd92, %rd113, 2;
	and.b64  	%rd93, %rd92, 4294967295;
	mad.lo.s64 	%rd94, %rd93, %rd24, %rd2;
	shl.b64 	%rd95, %rd94, 3;
	add.s64 	%rd96, %rd1, %rd95;
	ld.global.f64 	%fd70, [%rd96];
	fma.rn.f64 	%fd71, %fd70, %fd70, %fd69;
	add.s64 	%rd97, %rd113, 3;
	and.b64  	%rd98, %rd97, 4294967295;
	mad.lo.s64 	%rd99, %rd98, %rd24, %rd2;
	shl.b64 	%rd100, %rd99, 3;
	add.s64 	%rd101, %rd1, %rd100;
	ld.global.f64 	%fd72, [%rd101];
	fma.rn.f64 	%fd82, %fd72, %fd72, %fd71;
	add.s64 	%rd102, %rd113, 4;
	and.b64  	%rd113, %rd102, 4294967295;
$L__BB0_11:
	setp.eq.s64 	%p9, %rd115, 0;
	@%p9 bra 	$L__BB0_13;
$L__BB0_12:
	.pragma "nounroll";
	mad.lo.s64 	%rd103, %rd113, %rd24, %rd2;
	shl.b64 	%rd104, %rd103, 3;
	add.s64 	%rd105, %rd1, %rd104;
	ld.global.f64 	%fd73, [%rd105];
	fma.rn.f64 	%fd82, %fd73, %fd73, %fd82;
	add.s64 	%rd106, %rd113, 1;
	and.b64  	%rd113, %rd106, 4294967295;
	add.s64 	%rd115, %rd115, -1;
	setp.ne.s64 	%p10, %rd115, 0;
	@%p10 bra 	$L__BB0_12;
$L__BB0_13:
	cvta.to.global.u64 	%rd107, %rd25;
	shl.b64 	%rd108, %rd2, 3;
	add.s64 	%rd109, %rd107, %rd108;
	st.global.f64 	[%rd109], %fd82;
$L__BB0_14:
	ret;

}
	// .globl	colsumsq_float
.visible .entry colsumsq_float(
	.param .u64 .ptr .align 1 colsumsq_float_param_0,
	.param .u64 colsumsq_float_param_1,
	.param .u64 colsumsq_float_param_2,
	.param .u64 colsumsq_float_param_3,
	.param .u64 .ptr .align 1 colsumsq_float_param_4
)
{
	.reg .pred 	%p<11>;
	.reg .b32 	%r<5>;
	.reg .b32 	%f<83>;
	.reg .b64 	%rd<117>;

	ld.param.u64 	%rd26, [colsumsq_float_param_0];
	ld.param.u64 	%rd27, [colsumsq_float_param_1];
	ld.param.u64 	%rd23, [colsumsq_float_param_2];
	ld.param.u64 	%rd24, [colsumsq_float_param_3];
	ld.param.u64 	%rd25, [colsumsq_float_param_4];
	cvta.to.global.u64 	%rd1, %rd26;
	mov.u32 	%r1, %ctaid.x;
	mov.u32 	%r2, %ntid.x;
	mov.u32 	%r3, %tid.x;
	mad.lo.s32 	%r4, %r1, %r2, %r3;
	cvt.s64.s32 	%rd2, %r4;
	setp.le.u64 	%p1, %rd27, %rd2;
	@%p1 bra 	$L__BB1_14;
	setp.eq.s64 	%p2, %rd23, 0;
	mov.f32 	%f82, 0f00000000;
	@%p2 bra 	$L__BB1_13;
	and.b64  	%rd3, %rd23, 15;
	setp.lt.u64 	%p3, %rd23, 16;
	mov.f32 	%f82, 0f00000000;
	mov.b64 	%rd113, 0;
	@%p3 bra 	$L__BB1_5;
	and.b64  	%rd113, %rd23, -16;
	shl.b64 	%rd29, %rd2, 2;
	add.s64 	%rd110, %rd1, %rd29;
	shl.b64 	%rd6, %rd24, 6;
	shl.b64 	%rd7, %rd24, 2;
	mov.f32 	%f82, 0f00000000;
	mov.u64 	%rd111, %rd113;
$L__BB1_4:
	.pragma "nounroll";
	ld.global.f32 	%f18, [%rd110];
	fma.rn.f32 	%f19, %f18, %f18, %f82;
	add.s64 	%rd30, %rd110, %rd7;
	ld.global.f32 	%f20, [%rd30];
	fma.rn.f32 	%f21, %f20, %f20, %f19;
	add.s64 	%rd31, %rd30, %rd7;
	ld.global.f32 	%f22, [%rd31];
	fma.rn.f32 	%f23, %f22, %f22, %f21;
	add.s64 	%rd32, %rd31, %rd7;
	ld.global.f32 	%f24, [%rd32];
	fma.rn.f32 	%f25, %f24, %f24, %f23;
	add.s64 	%rd33, %rd32, %rd7;
	ld.global.f32 	%f26, [%rd33];
	fma.rn.f32 	%f27, %f26, %f26, %f25;
	add.s64 	%rd34, %rd33, %rd7;
	ld.global.f32 	%f28, [%rd34];
	fma.rn.f32 	%f29, %f28, %f28, %f27;
	add.s64 	%rd35, %rd34, %rd7;
	ld.global.f32 	%f30, [%rd35];
	fma.rn.f32 	%f31, %f30, %f30, %f29;
	add.s64 	%rd36, %rd35, %rd7;
	ld.global.f32 	%f32, [%rd36];
	fma.rn.f32 	%f33, %f32, %f32, %f31;
	add.s64 	%rd37, %rd36, %rd7;
	ld.global.f32 	%f34, [%rd37];
	fma.rn.f32 	%f35, %f34, %f34, %f33;
	add.s64 	%rd38, %rd37, %rd7;
	ld.global.f32 	%f36, [%rd38];
	fma.rn.f32 	%f37, %f36, %f36, %f35;
	add.s64 	%rd39, %rd38, %rd7;
	ld.global.f32 	%f38, [%rd39];
	fma.rn.f32 	%f39, %f38, %f38, %f37;
	add.s64 	%rd40, %rd39, %rd7;
	ld.global.f32 	%f40, [%rd40];
	fma.rn.f32 	%f41, %f40, %f40, %f39;
	add.s64 	%rd41, %rd40, %rd7;
	ld.global.f32 	%f42, [%rd41];
	fma.rn.f32 	%f43, %f42, %f42, %f41;
	add.s64 	%rd42, %rd41, %rd7;
	ld.global.f32 	%f44, [%rd42];
	fma.rn.f32 	%f45, %f44, %f44, %f43;
	add.s64 	%rd43, %rd42, %rd7;
	ld.global.f32 	%f46, [%rd43];
	fma.rn.f32 	%f47, %f46, %f46, %f45;
	add.s64 	%rd44, %rd43, %rd7;
	ld.global.f32 	%f48, [%rd44];
	fma.rn.f32 	%f82, %f48, %f48, %f47;
	add.s64 	%rd111, %rd111, -16;
	add.s64 	%rd110, %rd110, %rd6;
	setp.ne.s64 	%p4, %rd111, 0;
	@%p4 bra 	$L__BB1_4;
$L__BB1_5:
	setp.eq.s64 	%p5, %rd3, 0;
	@%p5 bra 	$L__BB1_13;
	and.b64  	%rd13, %rd23, 7;
	setp.lt.u64 	%p6, %rd3, 8;
	@%p6 bra 	$L__BB1_8;
	mad.lo.s64 	%rd45, %rd113, %rd24, %rd2;
	shl.b64 	%rd46, %rd45, 2;
	add.s64 	%rd47, %rd1, %rd46;
	ld.global.f32 	%f50, [%rd47];
	fma.rn.f32 	%f51, %f50, %f50, %f82;
	add.s64 	%rd48, %rd113, 1;
	and.b64  	%rd49, %rd48, 4294967295;
	mad.lo.s64 	%rd50, %rd49, %rd24, %rd2;
	shl.b64 	%rd51, %rd50, 2;
	add.s64 	%rd52, %rd1, %rd51;
	ld.global.f32 	%f52, [%rd52];
	fma.rn.f32 	%f53, %f52, %f52, %f51;
	add.s64 	%rd53, %rd113, 2;
	and.b64  	%rd54, %rd53, 4294967295;
	mad.lo.s64 	%rd55, %rd54, %rd24, %rd2;
	shl.b64 	%rd56, %rd55, 2;
	add.s64 	%rd57, %rd1, %rd56;
	ld.global.f32 	%f54, [%rd57];
	fma.rn.f32 	%f55, %f54, %f54, %f53;
	add.s64 	%rd58, %rd113, 3;
	and.b64  	%rd59, %rd58, 4294967295;
	mad.lo.s64 	%rd60, %rd59, %rd24, %rd2;
	shl.b64 	%rd61, %rd60, 2;
	add.s64 	%rd62, %rd1, %rd61;
	ld.global.f32 	%f56, [%rd62];
	fma.rn.f32 	%f57, %f56, %f56, %f55;
	add.s64 	%rd63, %rd113, 4;
	and.b64  	%rd64, %rd63, 4294967295;
	mad.lo.s64 	%rd65, %rd64, %rd24, %rd2;
	shl.b64 	%rd66, %rd65, 2;
	add.s64 	%rd67, %rd1, %rd66;
	ld.global.f32 	%f58, [%rd67];
	fma.rn.f32 	%f59, %f58, %f58, %f57;
	add.s64 	%rd68, %rd113, 5;
	and.b64  	%rd69, %rd68, 4294967295;
	mad.lo.s64 	%rd70, %rd69, %rd24, %rd2;
	shl.b64 	%rd71, %rd70, 2;
	add.s64 	%rd72, %rd1, %rd71;
	ld.global.f32 	%f60, [%rd72];
	fma.rn.f32 	%f61, %f60, %f60, %f59;
	add.s64 	%rd73, %rd113, 6;
	and.b64  	%rd74, %rd73, 4294967295;
	mad.lo.s64 	%rd75, %rd74, %rd24, %rd2;
	shl.b64 	%rd76, %rd75, 2;
	add.s64 	%rd77, %rd1, %rd76;
	ld.global.f32 	%f62, [%rd77];
	fma.rn.f32 	%f63, %f62, %f62, %f61;
	add.s64 	%rd78, %rd113, 7;
	and.b64  	%rd79, %rd78, 4294967295;
	mad.lo.s64 	%rd80, %rd79, %rd24, %rd2;
	shl.b64 	%rd81, %rd80, 2;
	add.s64 	%rd82, %rd1, %rd81;
	ld.global.f32 	%f64, [%rd82];
	fma.rn.f32 	%f82, %f64, %f64, %f63;
	add.s64 	%rd83, %rd113, 8;
	and.b64  	%rd113, %rd83, 4294967295;
$L__BB1_8:
	setp.eq.s64 	%p7, %rd13, 0;
	@%p7 bra 	$L__BB1_13;
	and.b64  	%rd115, %rd23, 3;
	setp.lt.u64 	%p8, %rd13, 4;
	@%p8 bra 	$L__BB1_11;
	mad.lo.s64 	%rd84, %rd113, %rd24, %rd2;
	shl.b64 	%rd85, %rd84, 2;
	add.s64 	%rd86, %rd1, %rd85;
	ld.global.f32 	%f66, [%rd86];
	fma.rn.f32 	%f67, %f66, %f66, %f82;
	add.s64 	%rd87, %rd113, 1;
	and.b64  	%rd88, %rd87, 4294967295;
	mad.lo.s64 	%rd89, %rd88, %rd24, %rd2;
	shl.b64 	%rd90, %rd89, 2;
	add.s64 	%rd91, %rd1, %rd90;
	ld.global.f32 	%f68, [%rd91];
	fma.rn.f32 	%f69, %f68, %f68, %f67;
	add.s64 	%rd92, %rd113, 2;
	and.b64  	%rd93, %rd92, 4294967295;
	mad.lo.s64 	%rd94, %rd93, %rd24, %rd2;
	shl.b64 	%rd95, %rd94, 2;
	add.s64 	%rd96, %rd1, %rd95;
	ld.global.f32 	%f70, [%rd96];
	fma.rn.f32 	%f71, %f70, %f70, %f69;
	add.s64 	%rd97, %rd113, 3;
	and.b64  	%rd98, %rd97, 4294967295;
	mad.lo.s64 	%rd99, %rd98, %rd24, %rd2;
	shl.b64 	%rd100, %rd99, 2;
	add.s64 	%rd101, %rd1, %rd100;
	ld.global.f32 	%f72, [%rd101];
	fma.rn.f32 	%f82, %f72, %f72, %f71;
	add.s64 	%rd102, %rd113, 4;
	and.b64  	%rd113, %rd102, 4294967295;
$L__BB1_11:
	setp.eq.s64 	%p9, %rd115, 0;
	@%p9 bra 	$L__BB1_13;
$L__BB1_12:
	.pragma "nounroll";
	mad.lo.s64 	%rd103, %rd113, %rd24, %rd2;
	shl.b64 	%rd104, %rd103, 2;
	add.s64 	%rd105, %rd1, %rd104;
	ld.global.f32 	%f73, [%rd105];
	fma.rn.f32 	%f82, %f73, %f73, %f82;
	add.s64 	%rd106, %rd113, 1;
	and.b64  	%rd113, %rd106, 4294967295;
	add.s64 	%rd115, %rd115, -1;
	setp.ne.s64 	%p10, %rd115, 0;
	@%p10 bra 	$L__BB1_12;
$L__BB1_13:
	cvta.to.global.u64 	%rd107, %rd25;
	shl.b64 	%rd108, %rd2, 2;
	add.s64 	%rd109, %rd107, %rd108;
	st.global.f32 	[%rd109], %f82;
$L__BB1_14:
	ret;

}


// ===== COMPILED SASS (sm_100) =====

	.target	sm_100

	.elftype	@"ET_EXEC"


//--------------------- .note.nv.tkinfo           --------------------------
	.section	.note.nv.tkinfo,"",@"SHT_NOTE"
	.sectionflags	@"SHF_NOTE_NV_TKINFO"
	.tkinfo
        /*0018*/ 	.word	0x00000002
        /*0030*/ 	.string	""
        /*0030*/ 	.string	"ptxas"
        /*0030*/ 	.string	"Cuda compilation tools, release 13.0, V13.0.88"
        /*0030*/ 	.string	"Build cuda_13.0.r13.0/compiler.36424714_0"
        /*0030*/ 	.string	"-arch sm_100 -m 64 "



//--------------------- .note.nv.cuinfo           --------------------------
	.section	.note.nv.cuinfo,"",@"SHT_NOTE"
	.sectionflags	@"SHF_NOTE_NV_CUINFO"
        /*0018*/ 	.short	0x0002
        /*001a*/ 	.short	0x0064
        /*001c*/ 	.short	0x0082
	.zero		2


//--------------------- .nv.info                  --------------------------
	.section	.nv.info,"",@"SHT_CUDA_INFO"
	.align	4


	//----- nvinfo : EIATTR_REGCOUNT
	.align		4
        /*0000*/ 	.byte	0x04, 0x2f
        /*0002*/ 	.short	(.L_1 - .L_0)
	.align		4
.L_0:
        /*0004*/ 	.word	index@(colsumsq_double)
        /*0008*/ 	.word	0x0000001f


	//----- nvinfo : EIATTR_FRAME_SIZE
	.align		4
.L_1:
        /*000c*/ 	.byte	0x04, 0x11
        /*000e*/ 	.short	(.L_3 - .L_2)
	.align		4
.L_2:
        /*0010*/ 	.word	index@(colsumsq_double)
        /*0014*/ 	.word	0x00000000


	//----- nvinfo : EIATTR_REGCOUNT
	.align		4
.L_3:
        /*0018*/ 	.byte	0x04, 0x2f
        /*001a*/ 	.short	(.L_5 - .L_4)
	.align		4
.L_4:
        /*001c*/ 	.word	index@(colsumsq_float)
        /*0020*/ 	.word	0x00000020


	//----- nvinfo : EIATTR_FRAME_SIZE
	.align		4
.L_5:
        /*0024*/ 	.byte	0x04, 0x11
        /*0026*/ 	.short	(.L_7 - .L_6)
	.align		4
.L_6:
        /*0028*/ 	.word	index@(colsumsq_float)
        /*002c*/ 	.word	0x00000000


	//----- nvinfo : EIATTR_MIN_STACK_SIZE
	.align		4
.L_7:
        /*0030*/ 	.byte	0x04, 0x12
        /*0032*/ 	.short	(.L_9 - .L_8)
	.align		4
.L_8:
        /*0034*/ 	.word	index@(colsumsq_float)
        /*0038*/ 	.word	0x00000000


	//----- nvinfo : EIATTR_MIN_STACK_SIZE
	.align		4
.L_9:
        /*003c*/ 	.byte	0x04, 0x12
        /*003e*/ 	.short	(.L_11 - .L_10)
	.align		4
.L_10:
        /*0040*/ 	.word	index@(colsumsq_double)
        /*0044*/ 	.word	0x00000000
.L_11:


//--------------------- .nv.compat                --------------------------
	.section	.nv.compat,"",@"SHT_CUDA_COMPAT_INFO"
	.align	4
        /*0000*/ 	.byte	0x02, 0x09, 0x00, 0x00, 0x02, 0x02, 0x01, 0x00, 0x02, 0x05, 0x05, 0x00, 0x03, 0x07, 0x01, 0x01
        /*0010*/ 	.byte	0x02, 0x03, 0x00, 0x00, 0x02, 0x06, 0x01, 0x00, 0x04, 0x0b, 0x08, 0x00, 0x01, 0x00, 0x00, 0x00
        /*0020*/ 	.byte	0x00, 0x00, 0x00, 0x00


//--------------------- .nv.info.colsumsq_float   --------------------------
	.section	.nv.info.colsumsq_float,"",@"SHT_CUDA_INFO"
	.sectionflags	@""
	.align	4


	//----- nvinfo : EIATTR_CUDA_API_VERSION
	.align		4
        /*0000*/ 	.byte	0x04, 0x37
        /*0002*/ 	.short	(.L_13 - .L_12)
.L_12:
        /*0004*/ 	.word	0x00000082


	//----- nvinfo : EIATTR_KPARAM_INFO
	.align		4
.L_13:
        /*0008*/ 	.byte	0x04, 0x17
        /*000a*/ 	.short	(.L_15 - .L_14)
.L_14:
        /*000c*/ 	.word	0x00000000
        /*0010*/ 	.short	0x0004
        /*0012*/ 	.short	0x0020
        /*0014*/ 	.byte	0x00, 0xf5, 0x21, 0x00


	//----- nvinfo : EIATTR_KPARAM_INFO
	.align		4
.L_15:
        /*0018*/ 	.byte	0x04, 0x17
        /*001a*/ 	.short	(.L_17 - .L_16)
.L_16:
        /*001c*/ 	.word	0x00000000
        /*0020*/ 	.short	0x0003
        /*0022*/ 	.short	0x0018
        /*0024*/ 	.byte	0x00, 0xf0, 0x21, 0x00


	//----- nvinfo : EIATTR_KPARAM_INFO
	.align		4
.L_17:
        /*0028*/ 	.byte	0x04, 0x17
        /*002a*/ 	.short	(.L_19 - .L_18)
.L_18:
        /*002c*/ 	.word	0x00000000
        /*0030*/ 	.short	0x0002
        /*0032*/ 	.short	0x0010
        /*0034*/ 	.byte	0x00, 0xf0, 0x21, 0x00


	//----- nvinfo : EIATTR_KPARAM_INFO
	.align		4
.L_19:
        /*0038*/ 	.byte	0x04, 0x17
        /*003a*/ 	.short	(.L_21 - .L_20)
.L_20:
        /*003c*/ 	.word	0x00000000
        /*0040*/ 	.short	0x0001
        /*0042*/ 	.short	0x0008
        /*0044*/ 	.byte	0x00, 0xf0, 0x21, 0x00


	//----- nvinfo : EIATTR_KPARAM_INFO
	.align		4
.L_21:
        /*0048*/ 	.byte	0x04, 0x17
        /*004a*/ 	.short	(.L_23 - .L_22)
.L_22:
        /*004c*/ 	.word	0x00000000
        /*0050*/ 	.short	0x0000
        /*0052*/ 	.short	0x0000
        /*0054*/ 	.byte	0x00, 0xf5, 0x21, 0x00


	//----- nvinfo : EIATTR_SPARSE_MMA_MASK
	.align		4
.L_23:
        /*0058*/ 	.byte	0x03, 0x50
        /*005a*/ 	.short	0x0000


	//----- nvinfo : EIATTR_MAXREG_COUNT
	.align		4
        /*005c*/ 	.byte	0x03, 0x1b
        /*005e*/ 	.short	0x00ff


	//----- nvinfo : EIATTR_MERCURY_ISA_VERSION
	.align		4
        /*0060*/ 	.byte	0x03, 0x5f
        /*0062*/ 	.short	0x0101


	//----- nvinfo : EIATTR_VRC_CTA_INIT_COUNT
	.align		4
        /*0064*/ 	.byte	0x02, 0x4a
	.zero		1
	.zero		1


	//----- nvinfo : EIATTR_EXIT_INSTR_OFFSETS
	.align		4
        /*0068*/ 	.byte	0x04, 0x1c
        /*006a*/ 	.short	(.L_25 - .L_24)


	//   ....[0]....
.L_24:
        /*006c*/ 	.word	0x00000090


	//   ....[1]....
        /*0070*/ 	.word	0x00000f10


	//----- nvinfo : EIATTR_CBANK_PARAM_SIZE
	.align		4
.L_25:
        /*0074*/ 	.byte	0x03, 0x19
        /*0076*/ 	.short	0x0028


	//----- nvinfo : EIATTR_PARAM_CBANK
	.align		4
        /*0078*/ 	.byte	0x04, 0x0a
        /*007a*/ 	.short	(.L_27 - .L_26)
	.align		4
.L_26:
        /*007c*/ 	.word	index@(.nv.constant0.colsumsq_float)
        /*0080*/ 	.short	0x0380
        /*0082*/ 	.short	0x0028


	//----- nvinfo : EIATTR_SW_WAR
	.align		4
.L_27:
        /*0084*/ 	.byte	0x04, 0x36
        /*0086*/ 	.short	(.L_29 - .L_28)
.L_28:
        /*0088*/ 	.word	0x00000008
.L_29:


//--------------------- .nv.info.colsumsq_double  --------------------------
	.section	.nv.info.colsumsq_double,"",@"SHT_CUDA_INFO"
	.sectionflags	@""
	.align	4


	//----- nvinfo : EIATTR_CUDA_API_VERSION
	.align		4
        /*0000*/ 	.byte	0x04, 0x37
        /*0002*/ 	.short	(.L_31 - .L_30)
.L_30:
        /*0004*/ 	.word	0x00000082


	//----- nvinfo : EIATTR_KPARAM_INFO
	.align		4
.L_31:
        /*0008*/ 	.byte	0x04, 0x17
        /*000a*/ 	.short	(.L_33 - .L_32)
.L_32:
        /*000c*/ 	.word	0x00000000
        /*0010*/ 	.short	0x0004
        /*0012*/ 	.short	0x0020
        /*0014*/ 	.byte	0x00, 0xf5, 0x21, 0x00


	//----- nvinfo : EIATTR_KPARAM_INFO
	.align		4
.L_33:
        /*0018*/ 	.byte	0x04, 0x17
        /*001a*/ 	.short	(.L_35 - .L_34)
.L_34:
        /*001c*/ 	.word	0x00000000
        /*0020*/ 	.short	0x0003
        /*0022*/ 	.short	0x0018
        /*0024*/ 	.byte	0x00, 0xf0, 0x21, 0x00


	//----- nvinfo : EIATTR_KPARAM_INFO
	.align		4
.L_35:
        /*0028*/ 	.byte	0x04, 0x17
        /*002a*/ 	.short	(.L_37 - .L_36)
.L_36:
        /*002c*/ 	.word	0x00000000
        /*0030*/ 	.short	0x0002
        /*0032*/ 	.short	0x0010
        /*0034*/ 	.byte	0x00, 0xf0, 0x21, 0x00


	//----- nvinfo : EIATTR_KPARAM_INFO
	.align		4
.L_37:
        /*0038*/ 	.byte	0x04, 0x17
        /*003a*/ 	.short	(.L_39 - .L_38)
.L_38:
        /*003c*/ 	.word	0x00000000
        /*0040*/ 	.short	0x0001
        /*0042*/ 	.short	0x0008
        /*0044*/ 	.byte	0x00, 0xf0, 0x21, 0x00


	//----- nvinfo : EIATTR_KPARAM_INFO
	.align		4
.L_39:
        /*0048*/ 	.byte	0x04, 0x17
        /*004a*/ 	.short	(.L_41 - .L_40)
.L_40:
        /*004c*/ 	.word	0x00000000
        /*0050*/ 	.short	0x0000
        /*0052*/ 	.short	0x0000
        /*0054*/ 	.byte	0x00, 0xf5, 0x21, 0x00


	//----- nvinfo : EIATTR_SPARSE_MMA_MASK
	.align		4
.L_41:
        /*0058*/ 	.byte	0x03, 0x50
        /*005a*/ 	.short	0x0000


	//----- nvinfo : EIATTR_MAXREG_COUNT
	.align		4
        /*005c*/ 	.byte	0x03, 0x1b
        /*005e*/ 	.short	0x00ff


	//----- nvinfo : EIATTR_MERCURY_ISA_VERSION
	.align		4
        /*0060*/ 	.byte	0x03, 0x5f
        /*0062*/ 	.short	0x0101


	//----- nvinfo : EIATTR_VRC_CTA_INIT_COUNT
	.align		4
        /*0064*/ 	.byte	0x02, 0x4a
	.zero		1
	.zero		1


	//----- nvinfo : EIATTR_EXIT_INSTR_OFFSETS
	.align		4
        /*0068*/ 	.byte	0x04, 0x1c
        /*006a*/ 	.short	(.L_43 - .L_42)


	//   ....[0]....
.L_42:
        /*006c*/ 	.word	0x00000090


	//   ....[1]....
        /*0070*/ 	.word	0x00000ef0


	//----- nvinfo : EIATTR_CBANK_PARAM_SIZE
	.align		4
.L_43:
        /*0074*/ 	.byte	0x03, 0x19
        /*0076*/ 	.short	0x0028


	//----- nvinfo : EIATTR_PARAM_CBANK
	.align		4
        /*0078*/ 	.byte	0x04, 0x0a
        /*007a*/ 	.short	(.L_45 - .L_44)
	.align		4
.L_44:
        /*007c*/ 	.word	index@(.nv.constant0.colsumsq_double)
        /*0080*/ 	.short	0x0380
        /*0082*/ 	.short	0x0028


	//----- nvinfo : EIATTR_SW_WAR
	.align		4
.L_45:
        /*0084*/ 	.byte	0x04, 0x36
        /*0086*/ 	.short	(.L_47 - .L_46)
.L_46:
        /*0088*/ 	.word	0x00000008
.L_47:


//--------------------- .nv.callgraph             --------------------------
	.section	.nv.callgraph,"",@"SHT_CUDA_CALLGRAPH"
	.align	4
	.sectionentsize	8
	.align		4
        /*0000*/ 	.word	0x00000000
	.align		4
        /*0004*/ 	.word	0xffffffff
	.align		4
        /*0008*/ 	.word	0x00000000
	.align		4
        /*000c*/ 	.word	0xfffffffe
	.align		4
        /*0010*/ 	.word	0x00000000
	.align		4
        /*0014*/ 	.word	0xfffffffd
	.align		4
        /*0018*/ 	.word	0x00000000
	.align		4
        /*001c*/ 	.word	0xfffffffc


//--------------------- .text.colsumsq_float      --------------------------
	.section	.text.colsumsq_float,"ax",@progbits
	.align	128
        .global         colsumsq_float
        .type           colsumsq_float,@function
        .size           colsumsq_float,(.L_x_14 - colsumsq_float)
        .other          colsumsq_float,@"STO_CUDA_ENTRY STV_DEFAULT"
colsumsq_float:
.text.colsumsq_float:
[----:B------:R-:W-:Y:S01]  /*0000*/  LDC R1, c[0x0][0x37c] ;  /* 0x0000df00ff017b82 */ /* 0x000fe20000000800 */
[----:B------:R-:W0:Y:S07]  /*0010*/  S2R R11, SR_TID.X ;  /* 0x00000000000b7919 */ /* 0x000e2e0000002100 */
[----:B------:R-:W0:Y:S01]  /*0020*/  S2UR UR4, SR_CTAID.X ;  /* 0x00000000000479c3 */ /* 0x000e220000002500 */
[----:B------:R-:W1:Y:S07]  /*0030*/  LDCU.64 UR6, c[0x0][0x388] ;  /* 0x00007100ff0677ac */ /* 0x000e6e0008000a00 */
[----:B------:R-:W0:Y:S02]  /*0040*/  LDC R10, c[0x0][0x360] ;  /* 0x0000d800ff0a7b82 */ /* 0x000e240000000800 */
[----:B0-----:R-:W-:-:S05]  /*0050*/  IMAD R10, R10, UR4, R11 ;  /* 0x000000040a0a7c24 */ /* 0x001fca000f8e020b */
[----:B-1----:R-:W-:Y:S02]  /*0060*/  ISETP.GE.U32.AND P0, PT, R10, UR6, PT ;  /* 0x000000060a007c0c */ /* 0x002fe4000bf06070 */
[----:B------:R-:W-:-:S04]  /*0070*/  SHF.R.S32.HI R11, RZ, 0x1f, R10 ;  /* 0x0000001fff0b7819 */ /* 0x000fc8000001140a */
[----:B------:R-:W-:-:S13]  /*0080*/  ISETP.GE.U32.AND.EX P0, PT, R11, UR7, PT, P0 ;  /* 0x000000070b007c0c */ /* 0x000fda000bf06100 */
[----:B------:R-:W-:Y:S05]  /*0090*/  @P0 EXIT ;  /* 0x000000000000094d */ /* 0x000fea0003800000 */
[----:B------:R-:W0:Y:S01]  /*00a0*/  LDCU.64 UR8, c[0x0][0x390] ;  /* 0x00007200ff0877ac */ /* 0x000e220008000a00 */
[----:B------:R-:W-:Y:S01]  /*00b0*/  HFMA2 R4, -RZ, RZ, 0, 0 ;  /* 0x00000000ff047431 */ /* 0x000fe200000001ff */
[----:B------:R-:W1:Y:S01]  /*00c0*/  LDCU.64 UR10, c[0x0][0x358] ;  /* 0x00006b00ff0a77ac */ /* 0x000e620008000a00 */
[----:B0-----:R-:W-:-:S04]  /*00d0*/  UISETP.NE.U32.AND UP0, UPT, UR8, URZ, UPT ;  /* 0x000000ff0800728c */ /* 0x001fc8000bf05070 */
[----:B------:R-:W-:-:S09]  /*00e0*/  UISETP.NE.AND.EX UP0, UPT, UR9, URZ, UPT, UP0 ;  /* 0x000000ff0900728c */ /* 0x000fd2000bf05300 */
[----:B-1----:R-:W-:Y:S05]  /*00f0*/  BRA.U !UP0, `(.L_x_0) ;  /* 0x0000000d08747547 */ /* 0x002fea000b800000 */
[----:B------:R-:W-:Y:S01]  /*0100*/  UISETP.GE.U32.AND UP1, UPT, UR8, 0x10, UPT ;  /* 0x000000100800788c */ /* 0x000fe2000bf26070 */
[----:B------:R-:W-:Y:S01]  /*0110*/  MOV R4, RZ ;  /* 0x000000ff00047202 */ /* 0x000fe20000000f00 */
[----:B------:R-:W-:Y:S02]  /*0120*/  ULOP3.LUT UR12, UR8, 0xf, URZ, 0xc0, !UPT ;  /* 0x0000000f080c7892 */ /* 0x000fe4000f8ec0ff */
[----:B------:R-:W-:Y:S02]  /*0130*/  UISETP.GE.U32.AND.EX UP1, UPT, UR9, URZ, UPT, UP1 ;  /* 0x000000ff0900728c */ /* 0x000fe4000bf26110 */
[----:B------:R-:W-:Y:S01]  /*0140*/  UISETP.NE.U32.AND UP0, UPT, UR12, URZ, UPT ;  /* 0x000000ff0c00728c */ /* 0x000fe2000bf05070 */
[----:B------:R-:W-:Y:S01]  /*0150*/  UMOV UR5, URZ ;  /* 0x000000ff00057c82 */ /* 0x000fe20008000000 */
[----:B------:R-:W-:Y:S02]  /*0160*/  UMOV UR6, URZ ;  /* 0x000000ff00067c82 */ /* 0x000fe40008000000 */
[----:B------:R-:W-:-:S03]  /*0170*/  UISETP.NE.AND.EX UP0, UPT, URZ, URZ, UPT, UP0 ;  /* 0x000000ffff00728c */ /* 0x000fc6000bf05300 */
[----:B------:R-:W-:Y:S08]  /*0180*/  BRA.U !UP1, `(.L_x_1) ;  /* 0x00000005094c7547 */ /* 0x000ff0000b800000 */
[----:B------:R-:W0:Y:S01]  /*0190*/  LDC.64 R8, c[0x0][0x398] ;  /* 0x0000e600ff087b82 */ /* 0x000e220000000a00 */
[----:B------:R-:W1:Y:S01]  /*01a0*/  LDCU.64 UR14, c[0x0][0x380] ;  /* 0x00007000ff0e77ac */ /* 0x000e620008000a00 */
[----:B------:R-:W-:Y:S01]  /*01b0*/  IMAD.MOV.U32 R4, RZ, RZ, RZ ;  /* 0x000000ffff047224 */ /* 0x000fe200078e00ff */
[----:B------:R-:W2:Y:S01]  /*01c0*/  LDCU UR6, c[0x0][0x394] ;  /* 0x00007280ff0677ac */ /* 0x000ea20008000800 */
[----:B------:R-:W-:-:S07]  /*01d0*/  ULOP3.LUT UR5, UR8, 0xfffffff0, URZ, 0xc0, !UPT ;  /* 0xfffffff008057892 */ /* 0x000fce000f8ec0ff */
[----:B------:R-:W-:Y:S01]  /*01e0*/  UMOV UR4, UR5 ;  /* 0x0000000500047c82 */ /* 0x000fe20008000000 */
[----:B-1----:R-:W-:-:S04]  /*01f0*/  LEA R0, P0, R10, UR14, 0x2 ;  /* 0x0000000e0a007c11 */ /* 0x002fc8000f8010ff */
[----:B------:R-:W-:Y:S01]  /*0200*/  LEA.HI.X R3, R10, UR15, R11, 0x2, P0 ;  /* 0x0000000f0a037c11 */ /* 0x000fe200080f140b */
[----:B--2---:R-:W-:Y:S01]  /*0210*/  UMOV UR7, UR6 ;  /* 0x0000000600077c82 */ /* 0x004fe20008000000 */
[C-C-:B0-----:R-:W-:Y:S02]  /*0220*/  SHF.L.U64.HI R2, R8.reuse, 0x6, R9.reuse ;  /* 0x0000000608027819 */ /* 0x141fe40000010209 */
[C---:B------:R-:W-:Y:S02]  /*0230*/  SHF.L.U64.HI R6, R8.reuse, 0x2, R9 ;  /* 0x0000000208067819 */ /* 0x040fe40000010209 */
[----:B------:R-:W-:-:S07]  /*0240*/  SHF.L.U32 R5, R8, 0x2, RZ ;  /* 0x0000000208057819 */ /* 0x000fce00000006ff */
.L_x_2:
[----:B------:R-:W-:Y:S01]  /*0250*/  IMAD.MOV.U32 R14, RZ, RZ, R0 ;  /* 0x000000ffff0e7224 */ /* 0x000fe200078e0000 */
[----:B------:R-:W-:-:S05]  /*0260*/  MOV R15, R3 ;  /* 0x00000003000f7202 */ /* 0x000fca0000000f00 */
[----:B------:R-:W2:Y:S01]  /*0270*/  LDG.E R9, desc[UR10][R14.64] ;  /* 0x0000000a0e097981 */ /* 0x000ea2000c1e1900 */
[----:B------:R-:W-:-:S05]  /*0280*/  IADD3 R26, P0, PT, R0, R5, RZ ;  /* 0x00000005001a7210 */ /* 0x000fca0007f1e0ff */
[----:B------:R-:W-:Y:S01]  /*0290*/  IMAD.X R27, R3, 0x1, R6, P0 ;  /* 0x00000001031b7824 */ /* 0x000fe200000e0606 */
[----:B------:R-:W-:-:S04]  /*02a0*/  IADD3 R20, P0, PT, R26, R5, RZ ;  /* 0x000000051a147210 */ /* 0x000fc80007f1e0ff */
[----:B------:R-:W-:Y:S01]  /*02b0*/  IADD3.X R21, PT, PT, R27, R6, RZ, P0, !PT ;  /* 0x000000061b157210 */ /* 0x000fe200007fe4ff */
[----:B------:R-:W3:Y:S01]  /*02c0*/  LDG.E R7, desc[UR10][R26.64] ;  /* 0x0000000a1a077981 */ /* 0x000ee2000c1e1900 */
[----:B------:R-:W-:-:S03]  /*02d0*/  IADD3 R12, P0, PT, R20, R5, RZ ;  /* 0x00000005140c7210 */ /* 0x000fc60007f1e0ff */
[----:B------:R-:W4:Y:S01]  /*02e0*/  LDG.E R20, desc[UR10][R20.64] ;  /* 0x0000000a14147981 */ /* 0x000f22000c1e1900 */
[----:B------:R-:W-:Y:S02]  /*02f0*/  IADD3.X R13, PT, PT, R21, R6, RZ, P0, !PT ;  /* 0x00000006150d7210 */ /* 0x000fe400007fe4ff */
[----:B------:R-:W-:-:S05]  /*0300*/  IADD3 R18, P0, PT, R12, R5, RZ ;  /* 0x000000050c127210 */ /* 0x000fca0007f1e0ff */
[----:B------:R-:W-:Y:S01]  /*0310*/  IMAD.X R19, R13, 0x1, R6, P0 ;  /* 0x000000010d137824 */ /* 0x000fe200000e0606 */
[-C--:B------:R-:W-:Y:S01]  /*0320*/  IADD3 R16, P0, PT, R18, R5.reuse, RZ ;  /* 0x0000000512107210 */ /* 0x080fe20007f1e0ff */
[----:B------:R0:W5:Y:S03]  /*0330*/  LDG.E R21, desc[UR10][R12.64] ;  /* 0x0000000a0c157981 */ /* 0x000166000c1e1900 */
[----:B------:R-:W-:Y:S01]  /*0340*/  IADD3.X R17, PT, PT, R19, R6, RZ, P0, !PT ;  /* 0x0000000613117210 */ /* 0x000fe200007fe4ff */
[----:B------:R-:W5:Y:S01]  /*0350*/  LDG.E R29, desc[UR10][R18.64] ;  /* 0x0000000a121d7981 */ /* 0x000f62000c1e1900 */
[----:B------:R-:W-:-:S03]  /*0360*/  IADD3 R22, P0, PT, R16, R5, RZ ;  /* 0x0000000510167210 */ /* 0x000fc60007f1e0ff */
[----:B------:R1:W5:Y:S01]  /*0370*/  LDG.E R28, desc[UR10][R16.64] ;  /* 0x0000000a101c7981 */ /* 0x000362000c1e1900 */
[----:B------:R-:W-:Y:S02]  /*0380*/  IADD3.X R23, PT, PT, R17, R6, RZ, P0, !PT ;  /* 0x0000000611177210 */ /* 0x000fe400007fe4ff */
[----:B------:R-:W-:-:S03]  /*0390*/  IADD3 R24, P0, PT, R22, R5, RZ ;  /* 0x0000000516187210 */ /* 0x000fc60007f1e0ff */
[----:B------:R1:W5:Y:S02]  /*03a0*/  LDG.E R27, desc[UR10][R22.64] ;  /* 0x0000000a161b7981 */ /* 0x000364000c1e1900 */
[----:B------:R-:W-:Y:S01]  /*03b0*/  IMAD.X R25, R23, 0x1, R6, P0 ;  /* 0x0000000117197824 */ /* 0x000fe200000e0606 */
[----:B0-----:R-:W-:-:S04]  /*03c0*/  IADD3 R12, P0, PT, R24, R5, RZ ;  /* 0x00000005180c7210 */ /* 0x001fc80007f1e0ff */
[----:B------:R-:W-:Y:S01]  /*03d0*/  IADD3.X R13, PT, PT, R25, R6, RZ, P0, !PT ;  /* 0x00000006190d7210 */ /* 0x000fe200007fe4ff */
[----:B------:R0:W5:Y:S01]  /*03e0*/  LDG.E R26, desc[UR10][R24.64] ;  /* 0x0000000a181a7981 */ /* 0x000162000c1e1900 */
[----:B------:R-:W-:-:S03]  /*03f0*/  IADD3 R14, P0, PT, R12, R5, RZ ;  /* 0x000000050c0e7210 */ /* 0x000fc60007f1e0ff */
[----:B------:R-:W5:Y:S01]  /*0400*/  LDG.E R12, desc[UR10][R12.64] ;  /* 0x0000000a0c0c7981 */ /* 0x000f62000c1e1900 */
[----:B------:R-:W-:Y:S02]  /*0410*/  IADD3.X R15, PT, PT, R13, R6, RZ, P0, !PT ;  /* 0x000000060d0f7210 */ /* 0x000fe400007fe4ff */
[----:B-1----:R-:W-:-:S05]  /*0420*/  IADD3 R16, P0, PT, R14, R5, RZ ;  /* 0x000000050e107210 */ /* 0x002fca0007f1e0ff */
[----:B------:R-:W-:Y:S01]  /*0430*/  IMAD.X R17, R15, 0x1, R6, P0 ;  /* 0x000000010f117824 */ /* 0x000fe200000e0606 */
[-C--:B------:R-:W-:Y:S01]  /*0440*/  IADD3 R18, P0, PT, R16, R5.reuse, RZ ;  /* 0x0000000510127210 */ /* 0x080fe20007f1e0ff */
[----:B------:R1:W5:Y:S03]  /*0450*/  LDG.E R13, desc[UR10][R14.64] ;  /* 0x0000000a0e0d7981 */ /* 0x000366000c1e1900 */
[----:B------:R-:W-:Y:S01]  /*0460*/  IADD3.X R19, PT, PT, R17, R6, RZ, P0, !PT ;  /* 0x0000000611137210 */ /* 0x000fe200007fe4ff */
[----:B------:R-:W5:Y:S01]  /*0470*/  LDG.E R16, desc[UR10][R16.64] ;  /* 0x0000000a10107981 */ /* 0x000f62000c1e1900 */
[----:B------:R-:W-:-:S04]  /*0480*/  IADD3 R22, P0, PT, R18, R5, RZ ;  /* 0x0000000512167210 */ /* 0x000fc80007f1e0ff */
[-C--:B------:R-:W-:Y:S02]  /*0490*/  IADD3.X R23, PT, PT, R19, R6.reuse, RZ, P0, !PT ;  /* 0x0000000613177210 */ /* 0x080fe400007fe4ff */
[-C--:B0-----:R-:W-:Y:S01]  /*04a0*/  IADD3 R24, P0, PT, R22, R5.reuse, RZ ;  /* 0x0000000516187210 */ /* 0x081fe20007f1e0ff */
[----:B------:R0:W5:Y:S04]  /*04b0*/  LDG.E R17, desc[UR10][R18.64] ;  /* 0x0000000a12117981 */ /* 0x000168000c1e1900 */
[----:B------:R-:W-:Y:S01]  /*04c0*/  IMAD.X R25, R23, 0x1, R6, P0 ;  /* 0x0000000117197824 */ /* 0x000fe200000e0606 */
[-C--:B-1----:R-:W-:Y:S01]  /*04d0*/  IADD3 R14, P0, PT, R24, R5.reuse, RZ ;  /* 0x00000005180e7210 */ /* 0x082fe20007f1e0ff */
[----:B------:R2:W5:Y:S03]  /*04e0*/  LDG.E R22, desc[UR10][R22.64] ;  /* 0x0000000a16167981 */ /* 0x000566000c1e1900 */
[----:B------:R-:W-:Y:S01]  /*04f0*/  IADD3.X R15, PT, PT, R25, R6, RZ, P0, !PT ;  /* 0x00000006190f7210 */ /* 0x000fe200007fe4ff */
[----:B------:R-:W5:Y:S01]  /*0500*/  LDG.E R24, desc[UR10][R24.64] ;  /* 0x0000000a18187981 */ /* 0x000f62000c1e1900 */
[----:B0-----:R-:W-:-:S04]  /*0510*/  IADD3 R18, P0, PT, R14, R5, RZ ;  /* 0x000000050e127210 */ /* 0x001fc80007f1e0ff */
[----:B------:R-:W-:Y:S01]  /*0520*/  IADD3.X R19, PT, PT, R15, R6, RZ, P0, !PT ;  /* 0x000000060f137210 */ /* 0x000fe200007fe4ff */
[----:B--2---:R-:W-:Y:S02]  /*0530*/  FFMA R23, R9, R9, R4 ;  /* 0x0000000909177223 */ /* 0x004fe40000000004 */
[----:B------:R-:W2:Y:S04]  /*0540*/  LDG.E R4, desc[UR10][R14.64] ;  /* 0x0000000a0e047981 */ /* 0x000ea8000c1e1900 */
[----:B------:R-:W2:Y:S01]  /*0550*/  LDG.E R9, desc[UR10][R18.64] ;  /* 0x0000000a12097981 */ /* 0x000ea2000c1e1900 */
[----:B---3--:R-:W-:-:S04]  /*0560*/  FFMA R7, R7, R7, R23 ;  /* 0x0000000707077223 */ /* 0x008fc80000000017 */
[----:B----4-:R-:W-:-:S04]  /*0570*/  FFMA R20, R20, R20, R7 ;  /* 0x0000001414147223 */ /* 0x010fc80000000007 */
[----:B-----5:R-:W-:-:S04]  /*0580*/  FFMA R20, R21, R21, R20 ;  /* 0x0000001515147223 */ /* 0x020fc80000000014 */
[----:B------:R-:W-:-:S04]  /*0590*/  FFMA R29, R29, R29, R20 ;  /* 0x0000001d1d1d7223 */ /* 0x000fc80000000014 */
[----:B------:R-:W-:-:S04]  /*05a0*/  FFMA R28, R28, R28, R29 ;  /* 0x0000001c1c1c7223 */ /* 0x000fc8000000001d */
[----:B------:R-:W-:-:S04]  /*05b0*/  FFMA R27, R27, R27, R28 ;  /* 0x0000001b1b1b7223 */ /* 0x000fc8000000001c */
[----:B------:R-:W-:-:S04]  /*05c0*/  FFMA R27, R26, R26, R27 ;  /* 0x0000001a1a1b7223 */ /* 0x000fc8000000001b */
[----:B------:R-:W-:Y:S01]  /*05d0*/  FFMA R12, R12, R12, R27 ;  /* 0x0000000c0c0c7223 */ /* 0x000fe2000000001b */
[----:B------:R-:W-:-:S03]  /*05e0*/  UIADD3 UR4, UP1, UPT, UR4, -0x10, URZ ;  /* 0xfffffff004047890 */ /* 0x000fc6000ff3e0ff */
[----:B------:R-:W-:-:S04]  /*05f0*/  FFMA R13, R13, R13, R12 ;  /* 0x0000000d0d0d7223 */ /* 0x000fc8000000000c */
[----:B------:R-:W-:Y:S01]  /*0600*/  FFMA R16, R16, R16, R13 ;  /* 0x0000001010107223 */ /* 0x000fe2000000000d */
[----:B------:R-:W-:Y:S02]  /*0610*/  UIADD3.X UR7, UPT, UPT, UR7, -0x1, URZ, UP1, !UPT ;  /* 0xffffffff07077890 */ /* 0x000fe40008ffe4ff */
[----:B------:R-:W-:Y:S01]  /*0620*/  UISETP.NE.U32.AND UP1, UPT, UR4, URZ, UPT ;  /* 0x000000ff0400728c */ /* 0x000fe2000bf25070 */
[----:B------:R-:W-:-:S03]  /*0630*/  FFMA R17, R17, R17, R16 ;  /* 0x0000001111117223 */ /* 0x000fc60000000010 */
[----:B------:R-:W-:Y:S01]  /*0640*/  UISETP.NE.AND.EX UP1, UPT, UR7, URZ, UPT, UP1 ;  /* 0x000000ff0700728c */ /* 0x000fe2000bf25310 */
[----:B------:R-:W-:Y:S01]  /*0650*/  FFMA R17, R22, R22, R17 ;  /* 0x0000001616117223 */ /* 0x000fe20000000011 */
[----:B------:R-:W-:-:S03]  /*0660*/  LEA R0, P0, R8, R0, 0x6 ;  /* 0x0000000008007211 */ /* 0x000fc600078030ff */
[----:B------:R-:W-:Y:S02]  /*0670*/  FFMA R17, R24, R24, R17 ;  /* 0x0000001818117223 */ /* 0x000fe40000000011 */
[----:B------:R-:W-:Y:S02]  /*0680*/  IMAD.X R3, R3, 0x1, R2, P0 ;  /* 0x0000000103037824 */ /* 0x000fe400000e0602 */
[----:B--2---:R-:W-:-:S04]  /*0690*/  FFMA R4, R4, R4, R17 ;  /* 0x0000000404047223 */ /* 0x004fc80000000011 */
[----:B------:R-:W-:Y:S01]  /*06a0*/  FFMA R4, R9, R9, R4 ;  /* 0x0000000909047223 */ /* 0x000fe20000000004 */
[----:B------:R-:W-:Y:S06]  /*06b0*/  BRA.U UP1, `(.L_x_2) ;  /* 0xfffffff901e47547 */ /* 0x000fec000b83ffff */
.L_x_1:
[----:B------:R-:W-:Y:S05]  /*06c0*/  BRA.U !UP0, `(.L_x_0) ;  /* 0x0000000908007547 */ /* 0x000fea000b800000 */
[----:B------:R-:W-:Y:S02]  /*06d0*/  UISETP.GE.U32.AND UP1, UPT, UR12, 0x8, UPT ;  /* 0x000000080c00788c */ /* 0x000fe4000bf26070 */
[----:B------:R-:W-:Y:S02]  /*06e0*/  ULOP3.LUT UR15, UR8, 0x7, URZ, 0xc0, !UPT ;  /* 0x00000007080f7892 */ /* 0x000fe4000f8ec0ff */
[----:B------:R-:W-:Y:S02]  /*06f0*/  UISETP.GE.U32.AND.EX UP1, UPT, URZ, URZ, UPT, UP1 ;  /* 0x000000ffff00728c */ /* 0x000fe4000bf26110 */
[----:B------:R-:W-:-:S04]  /*0700*/  UISETP.NE.U32.AND UP0, UPT, UR15, URZ, UPT ;  /* 0x000000ff0f00728c */ /* 0x000fc8000bf05070 */
[----:B------:R-:W-:-:S03]  /*0710*/  UISETP.NE.AND.EX UP0, UPT, URZ, URZ, UPT, UP0 ;  /* 0x000000ffff00728c */ /* 0x000fc6000bf05300 */
[----:B------:R-:W-:Y:S08]  /*0720*/  BRA.U !UP1, `(.L_x_3) ;  /* 0x0000000109f47547 */ /* 0x000ff0000b800000 */
[----:B------:R-:W0:Y:S01]  /*0730*/  LDC.64 R6, c[0x0][0x398] ;  /* 0x0000e600ff067b82 */ /* 0x000e220000000a00 */
[----:B------:R-:W1:Y:S01]  /*0740*/  LDCU.64 UR16, c[0x0][0x380] ;  /* 0x00007000ff1077ac */ /* 0x000e620008000a00 */
[----:B------:R-:W-:Y:S02]  /*0750*/  UIADD3 UR4, UPT, UPT, UR5, 0x1, URZ ;  /* 0x0000000105047890 */ /* 0x000fe4000fffe0ff */
[----:B------:R-:W-:Y:S02]  /*0760*/  UIADD3 UR14, UPT, UPT, UR5, 0x2, URZ ;  /* 0x00000002050e7890 */ /* 0x000fe4000fffe0ff */
[----:B------:R-:W-:Y:S02]  /*0770*/  UIADD3 UR13, UPT, UPT, UR5, 0x3, URZ ;  /* 0x00000003050d7890 */ /* 0x000fe4000fffe0ff */
[----:B------:R-:W-:Y:S02]  /*0780*/  UIADD3 UR12, UPT, UPT, UR5, 0x4, URZ ;  /* 0x00000004050c7890 */ /* 0x000fe4000fffe0ff */
[----:B------:R-:W-:-:S02]  /*0790*/  UIADD3 UR9, UPT, UPT, UR5, 0x5, URZ ;  /* 0x0000000505097890 */ /* 0x000fc4000fffe0ff */
[----:B------:R-:W-:Y:S01]  /*07a0*/  UIADD3 UR7, UPT, UPT, UR5, 0x6, URZ ;  /* 0x0000000605077890 */ /* 0x000fe2000fffe0ff */
[----:B0-----:R-:W-:-:S04]  /*07b0*/  IMAD.WIDE.U32 R2, R6, UR4, R10 ;  /* 0x0000000406027c25 */ /* 0x001fc8000f8e000a */
[----:B------:R-:W-:Y:S01]  /*07c0*/  IMAD R3, R7, UR4, R3 ;  /* 0x0000000407037c24 */ /* 0x000fe2000f8e0203 */
[----:B-1----:R-:W-:Y:S01]  /*07d0*/  LEA R20, P0, R2, UR16, 0x2 ;  /* 0x0000001002147c11 */ /* 0x002fe2000f8010ff */
[C---:B------:R-:W-:Y:S01]  /*07e0*/  IMAD R0, R6.reuse, UR6, RZ ;  /* 0x0000000606007c24 */ /* 0x040fe2000f8e02ff */
[----:B------:R-:W-:Y:S02]  /*07f0*/  UIADD3 UR4, UPT, UPT, UR5, 0x7, URZ ;  /* 0x0000000705047890 */ /* 0x000fe4000fffe0ff */
[----:B------:R-:W-:Y:S01]  /*0800*/  IMAD.WIDE.U32 R8, R6, UR5, R10 ;  /* 0x0000000506087c25 */ /* 0x000fe2000f8e000a */
[----:B------:R-:W-:-:S03]  /*0810*/  LEA.HI.X R21, R2, UR17, R3, 0x2, P0 ;  /* 0x0000001102157c11 */ /* 0x000fc600080f1403 */
[----:B------:R-:W-:Y:S01]  /*0820*/  IMAD R3, R7, UR5, R0 ;  /* 0x0000000507037c24 */ /* 0x000fe2000f8e0200 */
[----:B------:R-:W-:Y:S01]  /*0830*/  LEA R26, P0, R8, UR16, 0x2 ;  /* 0x00000010081a7c11 */ /* 0x000fe2000f8010ff */
[----:B------:R-:W-:Y:S01]  /*0840*/  IMAD.WIDE.U32 R16, R6, UR14, R10 ;  /* 0x0000000e06107c25 */ /* 0x000fe2000f8e000a */
[----:B------:R-:W2:Y:S02]  /*0850*/  LDG.E R20, desc[UR10][R20.64] ;  /* 0x0000000a14147981 */ /* 0x000ea4000c1e1900 */
[----:B------:R-:W-:Y:S01]  /*0860*/  IADD3 R9, PT, PT, R9, R3, RZ ;  /* 0x0000000309097210 */ /* 0x000fe20007ffe0ff */
[C---:B------:R-:W-:Y:S01]  /*0870*/  IMAD R5, R7.reuse, UR14, R17 ;  /* 0x0000000e07057c24 */ /* 0x040fe2000f8e0211 */
[----:B------:R-:W-:Y:S01]  /*0880*/  LEA R18, P1, R16, UR16, 0x2 ;  /* 0x0000001010127c11 */ /* 0x000fe2000f8210ff */
[----:B------:R-:W-:Y:S01]  /*0890*/  IMAD.WIDE.U32 R22, R6, UR13, R10 ;  /* 0x0000000d06167c25 */ /* 0x000fe2000f8e000a */
[----:B------:R-:W-:Y:S02]  /*08a0*/  LEA.HI.X R27, R8, UR17, R9, 0x2, P0 ;  /* 0x00000011081b7c11 */ /* 0x000fe400080f1409 */
[----:B------:R-:W-:Y:S01]  /*08b0*/  LEA.HI.X R19, R16, UR17, R5, 0x2, P1 ;  /* 0x0000001110137c11 */ /* 0x000fe200088f1405 */
[----:B------:R-:W-:Y:S01]  /*08c0*/  IMAD.WIDE.U32 R24, R6, UR12, R10 ;  /* 0x0000000c06187c25 */ /* 0x000fe2000f8e000a */
[----:B------:R-:W-:Y:S01]  /*08d0*/  LEA R16, P0, R22, UR16, 0x2 ;  /* 0x0000001016107c11 */ /* 0x000fe2000f8010ff */
[----:B------:R-:W3:Y:S02]  /*08e0*/  LDG.E R5, desc[UR10][R26.64] ;  /* 0x0000000a1a057981 */ /* 0x000ee4000c1e1900 */
[C---:B------:R-:W-:Y:S01]  /*08f0*/  IMAD R17, R7.reuse, UR13, R23 ;  /* 0x0000000d07117c24 */ /* 0x040fe2000f8e0217 */
[----:B------:R-:W-:Y:S01]  /*0900*/  LEA R8, P1, R24, UR16, 0x2 ;  /* 0x0000001018087c11 */ /* 0x000fe2000f8210ff */
[----:B------:R-:W-:Y:S01]  /*0910*/  IMAD R9, R7, UR12, R25 ;  /* 0x0000000c07097c24 */ /* 0x000fe2000f8e0219 */
[----:B------:R-:W4:Y:S01]  /*0920*/  LDG.E R18, desc[UR10][R18.64] ;  /* 0x0000000a12127981 */ /* 0x000f22000c1e1900 */
[----:B------:R-:W-:Y:S01]  /*0930*/  IMAD.WIDE.U32 R14, R6, UR9, R10 ;  /* 0x00000009060e7c25 */ /* 0x000fe2000f8e000a */
[----:B------:R-:W-:-:S02]  /*0940*/  LEA.HI.X R17, R22, UR17, R17, 0x2, P0 ;  /* 0x0000001116117c11 */ /* 0x000fc400080f1411 */
[----:B------:R-:W-:Y:S01]  /*0950*/  LEA.HI.X R9, R24, UR17, R9, 0x2, P1 ;  /* 0x0000001118097c11 */ /* 0x000fe200088f1409 */
[----:B------:R-:W-:Y:S01]  /*0960*/  IMAD.WIDE.U32 R12, R6, UR7, R10 ;  /* 0x00000007060c7c25 */ /* 0x000fe2000f8e000a */
[----:B------:R-:W-:Y:S01]  /*0970*/  LEA R24, P0, R14, UR16, 0x2 ;  /* 0x000000100e187c11 */ /* 0x000fe2000f8010ff */
[----:B------:R-:W5:Y:S02]  /*0980*/  LDG.E R16, desc[UR10][R16.64] ;  /* 0x0000000a10107981 */ /* 0x000f64000c1e1900 */
[C---:B------:R-:W-:Y:S01]  /*0990*/  IMAD R15, R7.reuse, UR9, R15 ;  /* 0x00000009070f7c24 */ /* 0x040fe2000f8e020f */
[----:B------:R-:W-:Y:S01]  /*09a0*/  LEA R22, P1, R12, UR16, 0x2 ;  /* 0x000000100c167c11 */ /* 0x000fe2000f8210ff */
[----:B------:R-:W-:Y:S01]  /*09b0*/  IMAD.WIDE.U32 R2, R6, UR4, R10 ;  /* 0x0000000406027c25 */ /* 0x000fe2000f8e000a */
[----:B------:R-:W5:Y:S02]  /*09c0*/  LDG.E R8, desc[UR10][R8.64] ;  /* 0x0000000a08087981 */ /* 0x000f64000c1e1900 */
[----:B------:R-:W-:Y:S01]  /*09d0*/  LEA.HI.X R25, R14, UR17, R15, 0x2, P0 ;  /* 0x000000110e197c11 */ /* 0x000fe200080f140f */
[C---:B------:R-:W-:Y:S01]  /*09e0*/  IMAD R13, R7.reuse, UR7, R13 ;  /* 0x00000007070d7c24 */ /* 0x040fe2000f8e020d */
[----:B------:R-:W-:Y:S01]  /*09f0*/  LEA R6, P0, R2, UR16, 0x2 ;  /* 0x0000001002067c11 */ /* 0x000fe2000f8010ff */
[----:B------:R-:W-:-:S02]  /*0a00*/  IMAD R7, R7, UR4, R3 ;  /* 0x0000000407077c24 */ /* 0x000fc4000f8e0203 */
[----:B------:R-:W5:Y:S01]  /*0a10*/  LDG.E R24, desc[UR10][R24.64] ;  /* 0x0000000a18187981 */ /* 0x000f62000c1e1900 */
[----:B------:R-:W-:Y:S02]  /*0a20*/  LEA.HI.X R23, R12, UR17, R13, 0x2, P1 ;  /* 0x000000110c177c11 */ /* 0x000fe400088f140d */
[----:B------:R-:W-:-:S03]  /*0a30*/  LEA.HI.X R7, R2, UR17, R7, 0x2, P0 ;  /* 0x0000001102077c11 */ /* 0x000fc600080f1407 */
[----:B------:R-:W5:Y:S04]  /*0a40*/  LDG.E R22, desc[UR10][R22.64] ;  /* 0x0000000a16167981 */ /* 0x000f68000c1e1900 */
[----:B------:R-:W5:Y:S01]  /*0a50*/  LDG.E R6, desc[UR10][R6.64] ;  /* 0x0000000a06067981 */ /* 0x000f62000c1e1900 */
[----:B------:R-:W-:Y:S01]  /*0a60*/  UIADD3 UR5, UPT, UPT, UR5, 0x8, URZ ;  /* 0x0000000805057890 */ /* 0x000fe2000fffe0ff */
[----:B------:R-:W-:Y:S01]  /*0a70*/  UMOV UR6, URZ ;  /* 0x000000ff00067c82 */ /* 0x000fe20008000000 */
[----:B---3--:R-:W-:-:S04]  /*0a80*/  FFMA R5, R5, R5, R4 ;  /* 0x0000000505057223 */ /* 0x008fc80000000004 */
[----:B--2---:R-:W-:-:S04]  /*0a90*/  FFMA R5, R20, R20, R5 ;  /* 0x0000001414057223 */ /* 0x004fc80000000005 */
[----:B----4-:R-:W-:-:S04]  /*0aa0*/  FFMA R5, R18, R18, R5 ;  /* 0x0000001212057223 */ /* 0x010fc80000000005 */
[----:B-----5:R-:W-:-:S04]  /*0ab0*/  FFMA R5, R16, R16, R5 ;  /* 0x0000001010057223 */ /* 0x020fc80000000005 */
[----:B------:R-:W-:-:S04]  /*0ac0*/  FFMA R5, R8, R8, R5 ;  /* 0x0000000808057223 */ /* 0x000fc80000000005 */
[----:B------:R-:W-:-:S04]  /*0ad0*/  FFMA R5, R24, R24, R5 ;  /* 0x0000001818057223 */ /* 0x000fc80000000005 */
[----:B------:R-:W-:-:S04]  /*0ae0*/  FFMA R5, R22, R22, R5 ;  /* 0x0000001616057223 */ /* 0x000fc80000000005 */
[----:B------:R-:W-:-:S07]  /*0af0*/  FFMA R4, R6, R6, R5 ;  /* 0x0000000606047223 */ /* 0x000fce0000000005 */
.L_x_3:
[----:B------:R-:W-:Y:S05]  /*0b00*/  BRA.U !UP0, `(.L_x_0) ;  /* 0x0000000108f07547 */ /* 0x000fea000b800000 */
[----:B------:R-:W0:Y:S01]  /*0b10*/  LDC.64 R2, c[0x0][0x398] ;  /* 0x0000e600ff027b82 */ /* 0x000e220000000a00 */
[----:B------:R-:W-:Y:S02]  /*0b20*/  UISETP.GE.U32.AND UP1, UPT, UR15, 0x4, UPT ;  /* 0x000000040f00788c */ /* 0x000fe4000bf26070 */
[----:B------:R-:W-:Y:S02]  /*0b30*/  ULOP3.LUT UR7, UR8, 0x3, URZ, 0xc0, !UPT ;  /* 0x0000000308077892 */ /* 0x000fe4000f8ec0ff */
[----:B------:R-:W-:Y:S02]  /*0b40*/  UISETP.GE.U32.AND.EX UP1, UPT, URZ, URZ, UPT, UP1 ;  /* 0x000000ffff00728c */ /* 0x000fe4000bf26110 */
[----:B------:R-:W-:Y:S01]  /*0b50*/  UISETP.NE.U32.AND UP0, UPT, UR7, URZ, UPT ;  /* 0x000000ff0700728c */ /* 0x000fe2000bf05070 */
[----:B------:R-:W-:Y:S01]  /*0b60*/  UMOV UR4, URZ ;  /* 0x000000ff00047c82 */ /* 0x000fe20008000000 */
[----:B------:R-:W1:Y:S02]  /*0b70*/  LDCU.64 UR16, c[0x0][0x380] ;  /* 0x00007000ff1077ac */ /* 0x000e640008000a00 */
[----:B------:R-:W-:-:S03]  /*0b80*/  UISETP.NE.AND.EX UP0, UPT, UR4, URZ, UPT, UP0 ;  /* 0x000000ff0400728c */ /* 0x000fc6000bf05300 */
[----:B------:R-:W-:Y:S08]  /*0b90*/  BRA.U !UP1, `(.L_x_4) ;  /* 0x0000000109847547 */ /* 0x000ff0000b800000 */
[----:B------:R-:W2:Y:S01]  /*0ba0*/  LDC.64 R6, c[0x0][0x398] ;  /* 0x0000e600ff067b82 */ /* 0x000ea20000000a00 */
[----:B------:R-:W3:Y:S01]  /*0bb0*/  LDCU.64 UR8, c[0x0][0x380] ;  /* 0x00007000ff0877ac */ /* 0x000ee20008000a00 */
[----:B------:R-:W-:Y:S02]  /*0bc0*/  UIADD3 UR12, UPT, UPT, UR5, 0x2, URZ ;  /* 0x00000002050c7890 */ /* 0x000fe4000fffe0ff */
[----:B------:R-:W-:Y:S01]  /*0bd0*/  UIADD3 UR13, UPT, UPT, UR5, 0x3, URZ ;  /* 0x00000003050d7890 */ /* 0x000fe2000fffe0ff */
[C---:B--2---:R-:W-:Y:S01]  /*0be0*/  IMAD R0, R6.reuse, UR6, RZ ;  /* 0x0000000606007c24 */ /* 0x044fe2000f8e02ff */
[----:B------:R-:W-:Y:S02]  /*0bf0*/  UIADD3 UR6, UPT, UPT, UR5, 0x1, URZ ;  /* 0x0000000105067890 */ /* 0x000fe4000fffe0ff */
[----:B------:R-:W-:-:S04]  /*0c00*/  IMAD.WIDE.U32 R12, R6, UR5, R10 ;  /* 0x00000005060c7c25 */ /* 0x000fc8000f8e000a */
[----:B------:R-:W-:Y:S01]  /*0c10*/  IMAD R5, R7, UR5, R0 ;  /* 0x0000000507057c24 */ /* 0x000fe2000f8e0200 */
[----:B---3--:R-:W-:Y:S01]  /*0c20*/  LEA R8, P0, R12, UR8, 0x2 ;  /* 0x000000080c087c11 */ /* 0x008fe2000f8010ff */
[----:B------:R-:W-:-:S03]  /*0c30*/  IMAD.WIDE.U32 R18, R6, UR6, R10 ;  /* 0x0000000606127c25 */ /* 0x000fc6000f8e000a */
[----:B------:R-:W-:Y:S01]  /*0c40*/  IADD3 R5, PT, PT, R13, R5, RZ ;  /* 0x000000050d057210 */ /* 0x000fe20007ffe0ff */
[----:B------:R-:W-:-:S03]  /*0c50*/  IMAD.WIDE.U32 R16, R6, UR12, R10 ;  /* 0x0000000c06107c25 */ /* 0x000fc6000f8e000a */
[----:B------:R-:W-:Y:S01]  /*0c60*/  LEA.HI.X R9, R12, UR9, R5, 0x2, P0 ;  /* 0x000000090c097c11 */ /* 0x000fe200080f1405 */
[C---:B------:R-:W-:Y:S01]  /*0c70*/  IMAD R5, R7.reuse, UR6, R19 ;  /* 0x0000000607057c24 */ /* 0x040fe2000f8e0213 */
[----:B------:R-:W-:Y:S01]  /*0c80*/  LEA R14, P0, R18, UR8, 0x2 ;  /* 0x00000008120e7c11 */ /* 0x000fe2000f8010ff */
[C---:B------:R-:W-:Y:S01]  /*0c90*/  IMAD R13, R7.reuse, UR12, R17 ;  /* 0x0000000c070d7c24 */ /* 0x040fe2000f8e0211 */
[----:B------:R-:W-:Y:S01]  /*0ca0*/  LEA R12, P1, R16, UR8, 0x2 ;  /* 0x00000008100c7c11 */ /* 0x000fe2000f8210ff */
[----:B------:R-:W-:Y:S01]  /*0cb0*/  IMAD.WIDE.U32 R20, R6, UR13, R10 ;  /* 0x0000000d06147c25 */ /* 0x000fe2000f8e000a */
[----:B------:R-:W-:Y:S01]  /*0cc0*/  LEA.HI.X R15, R18, UR9, R5, 0x2, P0 ;  /* 0x00000009120f7c11 */ /* 0x000fe200080f1405 */
[----:B------:R-:W2:Y:S01]  /*0cd0*/  LDG.E R9, desc[UR10][R8.64] ;  /* 0x0000000a08097981 */ /* 0x000ea2000c1e1900 */
[----:B------:R-:W-:Y:S01]  /*0ce0*/  LEA.HI.X R13, R16, UR9, R13, 0x2, P1 ;  /* 0x00000009100d7c11 */ /* 0x000fe200088f140d */
[----:B------:R-:W-:Y:S01]  /*0cf0*/  IMAD R7, R7, UR13, R21 ;  /* 0x0000000d07077c24 */ /* 0x000fe2000f8e0215 */
[----:B------:R-:W-:-:S02]  /*0d00*/  LEA R6, P0, R20, UR8, 0x2 ;  /* 0x0000000814067c11 */ /* 0x000fc4000f8010ff */
[----:B------:R-:W3:Y:S02]  /*0d10*/  LDG.E R15, desc[UR10][R14.64] ;  /* 0x0000000a0e0f7981 */ /* 0x000ee4000c1e1900 */
[----:B------:R-:W-:Y:S02]  /*0d20*/  LEA.HI.X R7, R20, UR9, R7, 0x2, P0 ;  /* 0x0000000914077c11 */ /* 0x000fe400080f1407 */
[----:B------:R-:W4:Y:S04]  /*0d30*/  LDG.E R13, desc[UR10][R12.64] ;  /* 0x0000000a0c0d7981 */ /* 0x000f28000c1e1900 */
[----:B------:R-:W5:Y:S01]  /*0d40*/  LDG.E R7, desc[UR10][R6.64] ;  /* 0x0000000a06077981 */ /* 0x000f62000c1e1900 */
[----:B------:R-:W-:Y:S01]  /*0d50*/  UIADD3 UR5, UPT, UPT, UR5, 0x4, URZ ;  /* 0x0000000405057890 */ /* 0x000fe2000fffe0ff */
[----:B------:R-:W-:Y:S01]  /*0d60*/  UMOV UR6, URZ ;  /* 0x000000ff00067c82 */ /* 0x000fe20008000000 */
[----:B--2---:R-:W-:-:S04]  /*0d70*/  FFMA R4, R9, R9, R4 ;  /* 0x0000000909047223 */ /* 0x004fc80000000004 */
[----:B---3--:R-:W-:-:S04]  /*0d80*/  FFMA R4, R15, R15, R4 ;  /* 0x0000000f0f047223 */ /* 0x008fc80000000004 */
[----:B----4-:R-:W-:-:S04]  /*0d90*/  FFMA R4, R13, R13, R4 ;  /* 0x0000000d0d047223 */ /* 0x010fc80000000004 */
[----:B-----5:R-:W-:-:S07]  /*0da0*/  FFMA R4, R7, R7, R4 ;  /* 0x0000000707047223 */ /* 0x020fce0000000004 */
.L_x_4:
[----:B------:R-:W-:Y:S05]  /*0db0*/  BRA.U !UP0, `(.L_x_0) ;  /* 0x0000000108447547 */ /* 0x000fea000b800000 */
.L_x_5:
[----:B------:R-:W-:Y:S01]  /*0dc0*/  MOV R7, R11 ;  /* 0x0000000b00077202 */ /* 0x000fe20000000f00 */
[C---:B0-----:R-:W-:Y:S02]  /*0dd0*/  IMAD R0, R2.reuse, UR6, RZ ;  /* 0x0000000602007c24 */ /* 0x041fe4000f8e02ff */
[----:B------:R-:W-:Y:S02]  /*0de0*/  IMAD.MOV.U32 R6, RZ, RZ, R10 ;  /* 0x000000ffff067224 */ /* 0x000fe400078e000a */
[----:B------:R-:W-:Y:S02]  /*0df0*/  IMAD R5, R3, UR5, R0 ;  /* 0x0000000503057c24 */ /* 0x000fe4000f8e0200 */
[----:B------:R-:W-:-:S05]  /*0e00*/  IMAD.WIDE.U32 R6, R2, UR5, R6 ;  /* 0x0000000502067c25 */ /* 0x000fca000f8e0006 */
[----:B------:R-:W-:Y:S02]  /*0e10*/  IADD3 R5, PT, PT, R7, R5, RZ ;  /* 0x0000000507057210 */ /* 0x000fe40007ffe0ff */
[----:B-1----:R-:W-:-:S04]  /*0e20*/  LEA R8, P0, R6, UR16, 0x2 ;  /* 0x0000001006087c11 */ /* 0x002fc8000f8010ff */
[----:B------:R-:W-:-:S06]  /*0e30*/  LEA.HI.X R9, R6, UR17, R5, 0x2, P0 ;  /* 0x0000001106097c11 */ /* 0x000fcc00080f1405 */
[----:B------:R-:W2:Y:S01]  /*0e40*/  LDG.E R9, desc[UR10][R8.64] ;  /* 0x0000000a08097981 */ /* 0x000ea2000c1e1900 */
[----:B------:R-:W-:Y:S02]  /*0e50*/  UIADD3 UR7, UP0, UPT, UR7, -0x1, URZ ;  /* 0xffffffff07077890 */ /* 0x000fe4000ff1e0ff */
[----:B------:R-:W-:Y:S02]  /*0e60*/  UIADD3 UR5, UPT, UPT, UR5, 0x1, URZ ;  /* 0x0000000105057890 */ /* 0x000fe4000fffe0ff */
[----:B------:R-:W-:Y:S02]  /*0e70*/  UIADD3.X UR4, UPT, UPT, UR4, -0x1, URZ, UP0, !UPT ;  /* 0xffffffff04047890 */ /* 0x000fe400087fe4ff */
[----:B------:R-:W-:Y:S01]  /*0e80*/  UISETP.NE.U32.AND UP0, UPT, UR7, URZ, UPT ;  /* 0x000000ff0700728c */ /* 0x000fe2000bf05070 */
[----:B------:R-:W-:-:S03]  /*0e90*/  UMOV UR6, URZ ;  /* 0x000000ff00067c82 */ /* 0x000fc60008000000 */
[----:B------:R-:W-:Y:S01]  /*0ea0*/  UISETP.NE.AND.EX UP0, UPT, UR4, URZ, UPT, UP0 ;  /* 0x000000ff0400728c */ /* 0x000fe2000bf05300 */
[----:B--2---:R-:W-:-:S08]  /*0eb0*/  FFMA R4, R9, R9, R4 ;  /* 0x0000000909047223 */ /* 0x004fd00000000004 */
[----:B------:R-:W-:Y:S05]  /*0ec0*/  BRA.U UP0, `(.L_x_5) ;  /* 0xfffffffd00bc7547 */ /* 0x000fea000b83ffff */
.L_x_0:
[----:B------:R-:W0:Y:S02]  /*0ed0*/  LDCU.64 UR4, c[0x0][0x3a0] ;  /* 0x00007400ff0477ac */ /* 0x000e240008000a00 */
[----:B0-----:R-:W-:-:S04]  /*0ee0*/  LEA R2, P0, R10, UR4, 0x2 ;  /* 0x000000040a027c11 */ /* 0x001fc8000f8010ff */
[----:B------:R-:W-:-:S05]  /*0ef0*/  LEA.HI.X R3, R10, UR5, R11, 0x2, P0 ;  /* 0x000000050a037c11 */ /* 0x000fca00080f140b */
[----:B------:R-:W-:Y:S01]  /*0f00*/  STG.E desc[UR10][R2.64], R4 ;  /* 0x0000000402007986 */ /* 0x000fe2000c10190a */
[----:B-1----:R-:W-:Y:S05]  /*0f10*/  EXIT ;  /* 0x000000000000794d */ /* 0x002fea0003800000 */
.L_x_6:
[----:B------:R-:W-:-:S00]  /*0f20*/  BRA `(.L_x_6) ;  /* 0xfffffffc00fc7947 */ /* 0x000fc0000383ffff */
[----:B------:R-:W-:-:S00]  /*0f30*/  NOP ;  /* 0x0000000000007918 */ /* 0x000fc00000000000 */
        /* <DEDUP_REMOVED lines=12> */
.L_x_14:


//--------------------- .text.colsumsq_double     --------------------------
	.section	.text.colsumsq_double,"ax",@progbits
	.align	128
        .global         colsumsq_double
        .type           colsumsq_double,@function
        .size           colsumsq_double,(.L_x_15 - colsumsq_double)
        .other          colsumsq_double,@"STO_CUDA_ENTRY STV_DEFAULT"
colsumsq_double:
.text.colsumsq_double:
        /* <DEDUP_REMOVED lines=11> */
[----:B------:R-:W-:Y:S01]  /*00b0*/  CS2R R26, SRZ ;  /* 0x00000000001a7805 */ /* 0x000fe2000001ff00 */
[----:B------:R-:W1:Y:S01]  /*00c0*/  LDCU.64 UR10, c[0x0][0x358] ;  /* 0x00006b00ff0a77ac */ /* 0x000e620008000a00 */
[----:B0-----:R-:W-:-:S04]  /*00d0*/  UISETP.NE.U32.AND UP0, UPT, UR8, URZ, UPT ;  /* 0x000000ff0800728c */ /* 0x001fc8000bf05070 */
[----:B------:R-:W-:-:S09]  /*00e0*/  UISETP.NE.AND.EX UP0, UPT, UR9, URZ, UPT, UP0 ;  /* 0x000000ff0900728c */ /* 0x000fd2000bf05300 */
[----:B-1----:R-:W-:Y:S05]  /*00f0*/  BRA.U !UP0, `(.L_x_7) ;  /* 0x0000000d086c7547 */ /* 0x002fea000b800000 */
[----:B------:R-:W-:Y:S01]  /*0100*/  UISETP.GE.U32.AND UP1, UPT, UR8, 0x10, UPT ;  /* 0x000000100800788c */ /* 0x000fe2000bf26070 */
[----:B------:R-:W-:Y:S01]  /*0110*/  CS2R R26, SRZ ;  /* 0x00000000001a7805 */ /* 0x000fe2000001ff00 */
        /* <DEDUP_REMOVED lines=9> */
[----:B------:R-:W-:Y:S01]  /*01b0*/  CS2R R26, SRZ ;  /* 0x00000000001a7805 */ /* 0x000fe2000001ff00 */
[----:B------:R-:W2:Y:S01]  /*01c0*/  LDCU UR6, c[0x0][0x394] ;  /* 0x00007280ff0677ac */ /* 0x000ea20008000800 */
[----:B------:R-:W-:-:S07]  /*01d0*/  ULOP3.LUT UR5, UR8, 0xfffffff0, URZ, 0xc0, !UPT ;  /* 0xfffffff008057892 */ /* 0x000fce000f8ec0ff */
[----:B------:R-:W-:Y:S01]  /*01e0*/  UMOV UR4, UR5 ;  /* 0x0000000500047c82 */ /* 0x000fe20008000000 */
[----:B-1----:R-:W-:-:S04]  /*01f0*/  LEA R2, P0, R4, UR14, 0x3 ;  /* 0x0000000e04027c11 */ /* 0x002fc8000f8018ff */
[----:B------:R-:W-:Y:S01]  /*0200*/  LEA.HI.X R3, R4, UR15, R5, 0x3, P0 ;  /* 0x0000000f04037c11 */ /* 0x000fe200080f1c05 */
[----:B--2---:R-:W-:Y:S01]  /*0210*/  UMOV UR7, UR6 ;  /* 0x0000000600077c82 */ /* 0x004fe20008000000 */
[C-C-:B0-----:R-:W-:Y:S02]  /*0220*/  SHF.L.U64.HI R0, R6.reuse, 0x7, R7.reuse ;  /* 0x0000000706007819 */ /* 0x141fe40000010207 */
[C---:B------:R-:W-:Y:S01]  /*0230*/  SHF.L.U64.HI R28, R6.reuse, 0x3, R7 ;  /* 0x00000003061c7819 */ /* 0x040fe20000010207 */
[----:B------:R-:W-:-:S07]  /*0240*/  IMAD.SHL.U32 R7, R6, 0x8, RZ ;  /* 0x0000000806077824 */ /* 0x000fce00078e00ff */
.L_x_9:
[----:B------:R-:W2:Y:S01]  /*0250*/  LDG.E.64 R18, desc[UR10][R2.64] ;  /* 0x0000000a02127981 */ /* 0x000ea2000c1e1b00 */
[----:B------:R-:W-:-:S05]  /*0260*/  IADD3 R20, P0, PT, R2, R7, RZ ;  /* 0x0000000702147210 */ /* 0x000fca0007f1e0ff */
[----:B------:R-:W-:Y:S01]  /*0270*/  IMAD.X R21, R3, 0x1, R28, P0 ;  /* 0x0000000103157824 */ /* 0x000fe200000e061c */
[----:B------:R-:W-:-:S04]  /*0280*/  IADD3 R10, P0, PT, R20, R7, RZ ;  /* 0x00000007140a7210 */ /* 0x000fc80007f1e0ff */
[----:B------:R0:W3:Y:S01]  /*0290*/  LDG.E.64 R22, desc[UR10][R20.64] ;  /* 0x0000000a14167981 */ /* 0x0000e2000c1e1b00 */
[----:B------:R-:W-:Y:S01]  /*02a0*/  IMAD.X R11, R21, 0x1, R28, P0 ;  /* 0x00000001150b7824 */ /* 0x000fe200000e061c */
[----:B------:R-:W-:-:S04]  /*02b0*/  IADD3 R12, P0, PT, R10, R7, RZ ;  /* 0x000000070a0c7210 */ /* 0x000fc80007f1e0ff */
[----:B------:R-:W4:Y:S01]  /*02c0*/  LDG.E.64 R8, desc[UR10][R10.64] ;  /* 0x0000000a0a087981 */ /* 0x000f22000c1e1b00 */
[----:B------:R-:W-:Y:S01]  /*02d0*/  IMAD.X R13, R11, 0x1, R28, P0 ;  /* 0x000000010b0d7824 */ /* 0x000fe200000e061c */
[----:B------:R-:W-:-:S05]  /*02e0*/  IADD3 R14, P0, PT, R12, R7, RZ ;  /* 0x000000070c0e7210 */ /* 0x000fca0007f1e0ff */
[----:B------:R-:W-:Y:S01]  /*02f0*/  IMAD.X R15, R13, 0x1, R28, P0 ;  /* 0x000000010d0f7824 */ /* 0x000fe200000e061c */
[----:B------:R-:W5:Y:S01]  /*0300*/  LDG.E.64 R10, desc[UR10][R12.64] ;  /* 0x0000000a0c0a7981 */ /* 0x000f62000c1e1b00 */
[----:B------:R-:W-:-:S05]  /*0310*/  IADD3 R16, P0, PT, R14, R7, RZ ;  /* 0x000000070e107210 */ /* 0x000fca0007f1e0ff */
[----:B------:R-:W-:Y:S01]  /*0320*/  IMAD.X R17, R15, 0x1, R28, P0 ;  /* 0x000000010f117824 */ /* 0x000fe200000e061c */
[----:B------:R-:W5:Y:S01]  /*0330*/  LDG.E.64 R12, desc[UR10][R14.64] ;  /* 0x0000000a0e0c7981 */ /* 0x000f62000c1e1b00 */
[----:B------:R-:W-:-:S05]  /*0340*/  IADD3 R24, P0, PT, R16, R7, RZ ;  /* 0x0000000710187210 */ /* 0x000fca0007f1e0ff */
[----:B------:R-:W-:Y:S01]  /*0350*/  IMAD.X R25, R17, 0x1, R28, P0 ;  /* 0x0000000111197824 */ /* 0x000fe200000e061c */
[----:B------:R-:W5:Y:S01]  /*0360*/  LDG.E.64 R14, desc[UR10][R16.64] ;  /* 0x0000000a100e7981 */ /* 0x000f62000c1e1b00 */
[----:B0-----:R-:W-:-:S05]  /*0370*/  IADD3 R20, P0, PT, R24, R7, RZ ;  /* 0x0000000718147210 */ /* 0x001fca0007f1e0ff */
[----:B------:R-:W-:Y:S01]  /*0380*/  IMAD.X R21, R25, 0x1, R28, P0 ;  /* 0x0000000119157824 */ /* 0x000fe200000e061c */
[----:B------:R4:W5:Y:S01]  /*0390*/  LDG.E.64 R16, desc[UR10][R24.64] ;  /* 0x0000000a18107981 */ /* 0x000962000c1e1b00 */
[----:B--2---:R-:W-:-:S03]  /*03a0*/  DFMA R26, R18, R18, R26 ;  /* 0x00000012121a722b */ /* 0x004fc6000000001a */
[----:B------:R0:W2:Y:S05]  /*03b0*/  LDG.E.64 R18, desc[UR10][R20.64] ;  /* 0x0000000a14127981 */ /* 0x0000aa000c1e1b00 */
[----:B---3--:R-:W-:Y:S01]  /*03c0*/  DFMA R26, R22, R22, R26 ;  /* 0x00000016161a722b */ /* 0x008fe2000000001a */
[----:B------:R-:W-:-:S05]  /*03d0*/  IADD3 R22, P0, PT, R20, R7, RZ ;  /* 0x0000000714167210 */ /* 0x000fca0007f1e0ff */
[--C-:B------:R-:W-:Y:S02]  /*03e0*/  IMAD.X R23, R21, 0x1, R28.reuse, P0 ;  /* 0x0000000115177824 */ /* 0x100fe400000e061c */
[----:B----4-:R-:W-:Y:S01]  /*03f0*/  DFMA R24, R8, R8, R26 ;  /* 0x000000080818722b */ /* 0x010fe2000000001a */
[-C--:B------:R-:W-:Y:S02]  /*0400*/  IADD3 R26, P0, PT, R22, R7.reuse, RZ ;  /* 0x00000007161a7210 */ /* 0x080fe40007f1e0ff */
[----:B------:R1:W3:Y:S03]  /*0410*/  LDG.E.64 R8, desc[UR10][R22.64] ;  /* 0x0000000a16087981 */ /* 0x0002e6000c1e1b00 */
[----:B------:R-:W-:Y:S02]  /*0420*/  IMAD.X R27, R23, 0x1, R28, P0 ;  /* 0x00000001171b7824 */ /* 0x000fe400000e061c */
[----:B-----5:R-:W-:Y:S01]  /*0430*/  DFMA R24, R10, R10, R24 ;  /* 0x0000000a0a18722b */ /* 0x020fe20000000018 */
[----:B0-----:R-:W-:-:S02]  /*0440*/  IADD3 R20, P0, PT, R26, R7, RZ ;  /* 0x000000071a147210 */ /* 0x001fc40007f1e0ff */
[----:B------:R-:W4:Y:S03]  /*0450*/  LDG.E.64 R10, desc[UR10][R26.64] ;  /* 0x0000000a1a0a7981 */ /* 0x000f26000c1e1b00 */
[--C-:B------:R-:W-:Y:S02]  /*0460*/  IMAD.X R21, R27, 0x1, R28.reuse, P0 ;  /* 0x000000011b157824 */ /* 0x100fe400000e061c */
[----:B-1----:R-:W-:Y:S01]  /*0470*/  DFMA R22, R12, R12, R24 ;  /* 0x0000000c0c16722b */ /* 0x002fe20000000018 */
[----:B------:R-:W-:Y:S02]  /*0480*/  IADD3 R24, P0, PT, R20, R7, RZ ;  /* 0x0000000714187210 */ /* 0x000fe40007f1e0ff */
[----:B------:R0:W5:Y:S03]  /*0490*/  LDG.E.64 R12, desc[UR10][R20.64] ;  /* 0x0000000a140c7981 */ /* 0x000166000c1e1b00 */
[----:B------:R-:W-:-:S02]  /*04a0*/  IMAD.X R25, R21, 0x1, R28, P0 ;  /* 0x0000000115197824 */ /* 0x000fc400000e061c */
[----:B0-----:R-:W-:Y:S01]  /*04b0*/  DFMA R20, R14, R14, R22 ;  /* 0x0000000e0e14722b */ /* 0x001fe20000000016 */
[-C--:B------:R-:W-:Y:S02]  /*04c0*/  IADD3 R22, P0, PT, R24, R7.reuse, RZ ;  /* 0x0000000718167210 */ /* 0x080fe40007f1e0ff */
[----:B------:R0:W5:Y:S03]  /*04d0*/  LDG.E.64 R14, desc[UR10][R24.64] ;  /* 0x0000000a180e7981 */ /* 0x000166000c1e1b00 */
[--C-:B------:R-:W-:Y:S02]  /*04e0*/  IMAD.X R23, R25, 0x1, R28.reuse, P0 ;  /* 0x0000000119177824 */ /* 0x100fe400000e061c */
[----:B------:R-:W-:Y:S01]  /*04f0*/  DFMA R20, R16, R16, R20 ;  /* 0x000000101014722b */ /* 0x000fe20000000014 */
[----:B------:R-:W-:Y:S02]  /*0500*/  IADD3 R26, P0, PT, R22, R7, RZ ;  /* 0x00000007161a7210 */ /* 0x000fe40007f1e0ff */
[----:B------:R-:W5:Y:S03]  /*0510*/  LDG.E.64 R16, desc[UR10][R22.64] ;  /* 0x0000000a16107981 */ /* 0x000f66000c1e1b00 */
[----:B------:R-:W-:-:S05]  /*0520*/  IMAD.X R27, R23, 0x1, R28, P0 ;  /* 0x00000001171b7824 */ /* 0x000fca00000e061c */
[----:B------:R-:W5:Y:S01]  /*0530*/  LDG.E.64 R22, desc[UR10][R26.64] ;  /* 0x0000000a1a167981 */ /* 0x000f62000c1e1b00 */
[----:B--2---:R-:W-:Y:S01]  /*0540*/  DFMA R18, R18, R18, R20 ;  /* 0x000000121212722b */ /* 0x004fe20000000014 */
[----:B------:R-:W-:-:S05]  /*0550*/  IADD3 R20, P0, PT, R26, R7, RZ ;  /* 0x000000071a147210 */ /* 0x000fca0007f1e0ff */
[----:B------:R-:W-:Y:S01]  /*0560*/  IMAD.X R21, R27, 0x1, R28, P0 ;  /* 0x000000011b157824 */ /* 0x000fe200000e061c */
[----:B0-----:R-:W-:-:S04]  /*0570*/  IADD3 R24, P0, PT, R20, R7, RZ ;  /* 0x0000000714187210 */ /* 0x001fc80007f1e0ff */
[----:B------:R-:W2:Y:S01]  /*0580*/  LDG.E.64 R26, desc[UR10][R20.64] ;  /* 0x0000000a141a7981 */ /* 0x000ea2000c1e1b00 */
[----:B------:R-:W-:-:S06]  /*0590*/  IMAD.X R25, R21, 0x1, R28, P0 ;  /* 0x0000000115197824 */ /* 0x000fcc00000e061c */
[----:B------:R-:W2:Y:S01]  /*05a0*/  LDG.E.64 R24, desc[UR10][R24.64] ;  /* 0x0000000a18187981 */ /* 0x000ea2000c1e1b00 */
[----:B---3--:R-:W-:-:S08]  /*05b0*/  DFMA R18, R8, R8, R18 ;  /* 0x000000080812722b */ /* 0x008fd00000000012 */
[----:B----4-:R-:W-:-:S08]  /*05c0*/  DFMA R18, R10, R10, R18 ;  /* 0x0000000a0a12722b */ /* 0x010fd00000000012 */
[----:B-----5:R-:W-:-:S08]  /*05d0*/  DFMA R18, R12, R12, R18 ;  /* 0x0000000c0c12722b */ /* 0x020fd00000000012 */
[----:B------:R-:W-:Y:S01]  /*05e0*/  DFMA R18, R14, R14, R18 ;  /* 0x0000000e0e12722b */ /* 0x000fe20000000012 */
[----:B------:R-:W-:-:S07]  /*05f0*/  UIADD3 UR4, UP1, UPT, UR4, -0x10, URZ ;  /* 0xfffffff004047890 */ /* 0x000fce000ff3e0ff */
[----:B------:R-:W-:Y:S01]  /*0600*/  DFMA R18, R16, R16, R18 ;  /* 0x000000101012722b */ /* 0x000fe20000000012 */
[----:B------:R-:W-:Y:S02]  /*0610*/  UIADD3.X UR7, UPT, UPT, UR7, -0x1, URZ, UP1, !UPT ;  /* 0xffffffff07077890 */ /* 0x000fe40008ffe4ff */
[----:B------:R-:W-:-:S05]  /*0620*/  UISETP.NE.U32.AND UP1, UPT, UR4, URZ, UPT ;  /* 0x000000ff0400728c */ /* 0x000fca000bf25070 */
[----:B------:R-:W-:Y:S01]  /*0630*/  DFMA R18, R22, R22, R18 ;  /* 0x000000161612722b */ /* 0x000fe20000000012 */
[----:B------:R-:W-:Y:S01]  /*0640*/  UISETP.NE.AND.EX UP1, UPT, UR7, URZ, UPT, UP1 ;  /* 0x000000ff0700728c */ /* 0x000fe2000bf25310 */
[----:B------:R-:W-:-:S05]  /*0650*/  LEA R2, P0, R6, R2, 0x7 ;  /* 0x0000000206027211 */ /* 0x000fca00078038ff */
[----:B------:R-:W-:Y:S01]  /*0660*/  IMAD.X R3, R3, 0x1, R0, P0 ;  /* 0x0000000103037824 */ /* 0x000fe200000e0600 */
[----:B--2---:R-:W-:-:S08]  /*0670*/  DFMA R18, R26, R26, R18 ;  /* 0x0000001a1a12722b */ /* 0x004fd00000000012 */
[----:B------:R-:W-:Y:S01]  /*0680*/  DFMA R26, R24, R24, R18 ;  /* 0x00000018181a722b */ /* 0x000fe20000000012 */
[----:B------:R-:W-:Y:S10]  /*0690*/  BRA.U UP1, `(.L_x_9) ;  /* 0xfffffff901ec7547 */ /* 0x000ff4000b83ffff */
.L_x_8:
        /* <DEDUP_REMOVED lines=9> */
[----:B------:R-:W-:Y:S01]  /*0730*/  UIADD3 UR4, UPT, UPT, UR5, 0x1, URZ ;  /* 0x0000000105047890 */ /* 0x000fe2000fffe0ff */
[C---:B0-----:R-:W-:Y:S01]  /*0740*/  IMAD R0, R16.reuse, UR6, RZ ;  /* 0x0000000610007c24 */ /* 0x041fe2000f8e02ff */
[----:B------:R-:W-:Y:S02]  /*0750*/  UIADD3 UR6, UPT, UPT, UR5, 0x2, URZ ;  /* 0x0000000205067890 */ /* 0x000fe4000fffe0ff */
[----:B------:R-:W-:-:S04]  /*0760*/  IMAD.WIDE.U32 R2, R16, UR5, R4 ;  /* 0x0000000510027c25 */ /* 0x000fc8000f8e0004 */
[----:B------:R-:W-:Y:S01]  /*0770*/  IMAD R7, R17, UR5, R0 ;  /* 0x0000000511077c24 */ /* 0x000fe2000f8e0200 */
[----:B-1----:R-:W-:-:S03]  /*0780*/  LEA R10, P0, R2, UR12, 0x3 ;  /* 0x0000000c020a7c11 */ /* 0x002fc6000f8018ff */
[----:B------:R-:W-:Y:S02]  /*0790*/  IMAD.IADD R3, R3, 0x1, R7 ;  /* 0x0000000103037824 */ /* 0x000fe400078e0207 */
[----:B------:R-:W-:-:S03]  /*07a0*/  IMAD.WIDE.U32 R6, R16, UR4, R4 ;  /* 0x0000000410067c25 */ /* 0x000fc6000f8e0004 */
[----:B------:R-:W-:Y:S01]  /*07b0*/  LEA.HI.X R11, R2, UR13, R3, 0x3, P0 ;  /* 0x0000000d020b7c11 */ /* 0x000fe200080f1c03 */
[----:B------:R-:W-:Y:S01]  /*07c0*/  IMAD R7, R17, UR4, R7 ;  /* 0x0000000411077c24 */ /* 0x000fe2000f8e0207 */
[----:B------:R-:W-:Y:S01]  /*07d0*/  LEA R8, P0, R6, UR12, 0x3 ;  /* 0x0000000c06087c11 */ /* 0x000fe2000f8018ff */
[----:B------:R-:W-:-:S03]  /*07e0*/  IMAD.WIDE.U32 R2, R16, UR6, R4 ;  /* 0x0000000610027c25 */ /* 0x000fc6000f8e0004 */
[----:B------:R-:W2:Y:S01]  /*07f0*/  LDG.E.64 R10, desc[UR10][R10.64] ;  /* 0x0000000a0a0a7981 */ /* 0x000ea2000c1e1b00 */
[----:B------:R-:W-:Y:S01]  /*0800*/  LEA.HI.X R9, R6, UR13, R7, 0x3, P0 ;  /* 0x0000000d06097c11 */ /* 0x000fe200080f1c07 */
[----:B------:R-:W-:Y:S01]  /*0810*/  UIADD3 UR4, UPT, UPT, UR5, 0x3, URZ ;  /* 0x0000000305047890 */ /* 0x000fe2000fffe0ff */
[----:B------:R-:W-:Y:S01]  /*0820*/  IMAD R3, R17, UR6, R3 ;  /* 0x0000000611037c24 */ /* 0x000fe2000f8e0203 */
[----:B------:R-:W-:-:S03]  /*0830*/  LEA R6, P0, R2, UR12, 0x3 ;  /* 0x0000000c02067c11 */ /* 0x000fc6000f8018ff */
[----:B------:R-:W3:Y:S01]  /*0840*/  LDG.E.64 R8, desc[UR10][R8.64] ;  /* 0x0000000a08087981 */ /* 0x000ee2000c1e1b00 */
[----:B------:R-:W-:Y:S01]  /*0850*/  IMAD.WIDE.U32 R12, R16, UR4, R4 ;  /* 0x00000004100c7c25 */ /* 0x000fe2000f8e0004 */
[----:B------:R-:W-:Y:S01]  /*0860*/  LEA.HI.X R7, R2, UR13, R3, 0x3, P0 ;  /* 0x0000000d02077c11 */ /* 0x000fe200080f1c03 */
[----:B------:R-:W-:Y:S02]  /*0870*/  UIADD3 UR6, UPT, UPT, UR5, 0x4, URZ ;  /* 0x0000000405067890 */ /* 0x000fe4000fffe0ff */
[----:B------:R-:W-:Y:S01]  /*0880*/  IMAD R3, R17, UR4, R13 ;  /* 0x0000000411037c24 */ /* 0x000fe2000f8e020d */
[----:B------:R-:W-:Y:S02]  /*0890*/  LEA R2, P0, R12, UR12, 0x3 ;  /* 0x0000000c0c027c11 */ /* 0x000fe4000f8018ff */
[----:B------:R-:W4:Y:S01]  /*08a0*/  LDG.E.64 R6, desc[UR10][R6.64] ;  /* 0x0000000a06067981 */ /* 0x000f22000c1e1b00 */
[----:B------:R-:W-:Y:S01]  /*08b0*/  IMAD.WIDE.U32 R14, R16, UR6, R4 ;  /* 0x00000006100e7c25 */ /* 0x000fe2000f8e0004 */
[----:B------:R-:W-:Y:S01]  /*08c0*/  LEA.HI.X R3, R12, UR13, R3, 0x3, P0 ;  /* 0x0000000d0c037c11 */ /* 0x000fe200080f1c03 */
[----:B------:R-:W-:-:S02]  /*08d0*/  UIADD3 UR4, UPT, UPT, UR5, 0x5, URZ ;  /* 0x0000000505047890 */ /* 0x000fc4000fffe0ff */
[C---:B------:R-:W-:Y:S01]  /*08e0*/  IMAD R13, R17.reuse, UR6, R15 ;  /* 0x00000006110d7c24 */ /* 0x040fe2000f8e020f */
[----:B------:R-:W-:Y:S02]  /*08f0*/  LEA R12, P0, R14, UR12, 0x3 ;  /* 0x0000000c0e0c7c11 */ /* 0x000fe4000f8018ff */
[----:B------:R-:W5:Y:S01]  /*0900*/  LDG.E.64 R2, desc[UR10][R2.64] ;  /* 0x0000000a02027981 */ /* 0x000f62000c1e1b00 */
[----:B------:R-:W-:Y:S01]  /*0910*/  IMAD.WIDE.U32 R18, R16, UR4, R4 ;  /* 0x0000000410127c25 */ /* 0x000fe2000f8e0004 */
[----:B------:R-:W-:Y:S01]  /*0920*/  LEA.HI.X R13, R14, UR13, R13, 0x3, P0 ;  /* 0x0000000d0e0d7c11 */ /* 0x000fe200080f1c0d */
[----:B------:R-:W-:Y:S02]  /*0930*/  UIADD3 UR6, UPT, UPT, UR5, 0x6, URZ ;  /* 0x0000000605067890 */ /* 0x000fe4000fffe0ff */
[----:B------:R-:W-:Y:S01]  /*0940*/  IMAD R15, R17, UR4, R19 ;  /* 0x00000004110f7c24 */ /* 0x000fe2000f8e0213 */
[----:B------:R-:W-:Y:S02]  /*0950*/  LEA R14, P0, R18, UR12, 0x3 ;  /* 0x0000000c120e7c11 */ /* 0x000fe4000f8018ff */
[----:B------:R-:W5:Y:S01]  /*0960*/  LDG.E.64 R12, desc[UR10][R12.64] ;  /* 0x0000000a0c0c7981 */ /* 0x000f62000c1e1b00 */
[----:B------:R-:W-:Y:S01]  /*0970*/  IMAD.WIDE.U32 R22, R16, UR6, R4 ;  /* 0x0000000610167c25 */ /* 0x000fe2000f8e0004 */
[----:B------:R-:W-:Y:S01]  /*0980*/  LEA.HI.X R15, R18, UR13, R15, 0x3, P0 ;  /* 0x0000000d120f7c11 */ /* 0x000fe200080f1c0f */
[----:B------:R-:W-:-:S02]  /*0990*/  UIADD3 UR4, UPT, UPT, UR5, 0x7, URZ ;  /* 0x0000000705047890 */ /* 0x000fc4000fffe0ff */
[----:B------:R-:W-:Y:S01]  /*09a0*/  IMAD R21, R17, UR6, R23 ;  /* 0x0000000611157c24 */ /* 0x000fe2000f8e0217 */
[----:B------:R-:W-:Y:S02]  /*09b0*/  LEA R20, P0, R22, UR12, 0x3 ;  /* 0x0000000c16147c11 */ /* 0x000fe4000f8018ff */
[----:B------:R-:W5:Y:S01]  /*09c0*/  LDG.E.64 R14, desc[UR10][R14.64] ;  /* 0x0000000a0e0e7981 */ /* 0x000f62000c1e1b00 */
[----:B------:R-:W-:Y:S01]  /*09d0*/  IMAD.WIDE.U32 R18, R16, UR4, R4 ;  /* 0x0000000410127c25 */ /* 0x000fe2000f8e0004 */
[----:B------:R-:W-:-:S03]  /*09e0*/  LEA.HI.X R21, R22, UR13, R21, 0x3, P0 ;  /* 0x0000000d16157c11 */ /* 0x000fc600080f1c15 */
[----:B------:R-:W-:Y:S01]  /*09f0*/  IMAD R19, R17, UR4, R19 ;  /* 0x0000000411137c24 */ /* 0x000fe2000f8e0213 */
[C---:B------:R-:W-:Y:S01]  /*0a00*/  LEA R22, P0, R18.reuse, UR12, 0x3 ;  /* 0x0000000c12167c11 */ /* 0x040fe2000f8018ff */
[----:B------:R-:W5:Y:S03]  /*0a10*/  LDG.E.64 R16, desc[UR10][R20.64] ;  /* 0x0000000a14107981 */ /* 0x000f66000c1e1b00 */
[----:B------:R-:W-:-:S05]  /*0a20*/  LEA.HI.X R23, R18, UR13, R19, 0x3, P0 ;  /* 0x0000000d12177c11 */ /* 0x000fca00080f1c13 */
[----:B------:R-:W5:Y:S01]  /*0a30*/  LDG.E.64 R18, desc[UR10][R22.64] ;  /* 0x0000000a16127981 */ /* 0x000f62000c1e1b00 */
[----:B------:R-:W-:Y:S01]  /*0a40*/  UIADD3 UR5, UPT, UPT, UR5, 0x8, URZ ;  /* 0x0000000805057890 */ /* 0x000fe2000fffe0ff */
[----:B------:R-:W-:Y:S01]  /*0a50*/  UMOV UR6, URZ ;  /* 0x000000ff00067c82 */ /* 0x000fe20008000000 */
[----:B--2---:R-:W-:-:S08]  /*0a60*/  DFMA R10, R10, R10, R26 ;  /* 0x0000000a0a0a722b */ /* 0x004fd0000000001a */
[----:B---3--:R-:W-:-:S08]  /*0a70*/  DFMA R10, R8, R8, R10 ;  /* 0x00000008080a722b */ /* 0x008fd0000000000a */
[----:B----4-:R-:W-:-:S08]  /*0a80*/  DFMA R10, R6, R6, R10 ;  /* 0x00000006060a722b */ /* 0x010fd0000000000a */
[----:B-----5:R-:W-:-:S08]  /*0a90*/  DFMA R10, R2, R2, R10 ;  /* 0x00000002020a722b */ /* 0x020fd0000000000a */
[----:B------:R-:W-:-:S08]  /*0aa0*/  DFMA R10, R12, R12, R10 ;  /* 0x0000000c0c0a722b */ /* 0x000fd0000000000a */
[----:B------:R-:W-:-:S08]  /*0ab0*/  DFMA R10, R14, R14, R10 ;  /* 0x0000000e0e0a722b */ /* 0x000fd0000000000a */
[----:B------:R-:W-:-:S08]  /*0ac0*/  DFMA R10, R16, R16, R10 ;  /* 0x00000010100a722b */ /* 0x000fd0000000000a */
[----:B------:R-:W-:-:S11]  /*0ad0*/  DFMA R26, R18, R18, R10 ;  /* 0x00000012121a722b */ /* 0x000fd6000000000a */
.L_x_10:
        /* <DEDUP_REMOVED lines=12> */
[----:B------:R-:W-:Y:S01]  /*0ba0*/  UIADD3 UR12, UPT, UPT, UR5, 0x2, URZ ;  /* 0x00000002050c7890 */ /* 0x000fe2000fffe0ff */
[C---:B--2---:R-:W-:Y:S01]  /*0bb0*/  IMAD R0, R8.reuse, UR6, RZ ;  /* 0x0000000608007c24 */ /* 0x044fe2000f8e02ff */
[----:B------:R-:W-:Y:S02]  /*0bc0*/  UIADD3 UR6, UPT, UPT, UR5, 0x1, URZ ;  /* 0x0000000105067890 */ /* 0x000fe4000fffe0ff */
[----:B------:R-:W-:-:S04]  /*0bd0*/  IMAD.WIDE.U32 R6, R8, UR5, R4 ;  /* 0x0000000508067c25 */ /* 0x000fc8000f8e0004 */
[----:B------:R-:W-:Y:S01]  /*0be0*/  IMAD R11, R9, UR5, R0 ;  /* 0x00000005090b7c24 */ /* 0x000fe2000f8e0200 */
[----:B---3--:R-:W-:-:S03]  /*0bf0*/  LEA R12, P0, R6, UR8, 0x3 ;  /* 0x00000008060c7c11 */ /* 0x008fc6000f8018ff */
[----:B------:R-:W-:Y:S02]  /*0c00*/  IMAD.IADD R7, R7, 0x1, R11 ;  /* 0x0000000107077824 */ /* 0x000fe400078e020b */
[----:B------:R-:W-:-:S03]  /*0c10*/  IMAD.WIDE.U32 R10, R8, UR6, R4 ;  /* 0x00000006080a7c25 */ /* 0x000fc6000f8e0004 */
[----:B------:R-:W-:Y:S01]  /*0c20*/  LEA.HI.X R13, R6, UR9, R7, 0x3, P0 ;  /* 0x00000009060d7c11 */ /* 0x000fe200080f1c07 */
[C---:B------:R-:W-:Y:S01]  /*0c30*/  IMAD R11, R9.reuse, UR6, R11 ;  /* 0x00000006090b7c24 */ /* 0x040fe2000f8e020b */
[----:B------:R-:W-:Y:S01]  /*0c40*/  LEA R14, P0, R10, UR8, 0x3 ;  /* 0x000000080a0e7c11 */ /* 0x000fe2000f8018ff */
[----:B------:R-:W-:Y:S02]  /*0c50*/  IMAD.WIDE.U32 R16, R8, UR12, R4 ;  /* 0x0000000c08107c25 */ /* 0x000fe4000f8e0004 */
[----:B------:R-:W2:Y:S01]  /*0c60*/  LDG.E.64 R6, desc[UR10][R12.64] ;  /* 0x0000000a0c067981 */ /* 0x000ea2000c1e1b00 */
[----:B------:R-:W-:Y:S01]  /*0c70*/  LEA.HI.X R15, R10, UR9, R11, 0x3, P0 ;  /* 0x000000090a0f7c11 */ /* 0x000fe200080f1c0b */
[----:B------:R-:W-:Y:S01]  /*0c80*/  UIADD3 UR6, UPT, UPT, UR5, 0x3, URZ ;  /* 0x0000000305067890 */ /* 0x000fe2000fffe0ff */
[----:B------:R-:W-:Y:S01]  /*0c90*/  IMAD R17, R9, UR12, R17 ;  /* 0x0000000c09117c24 */ /* 0x000fe2000f8e0211 */
[----:B------:R-:W-:Y:S02]  /*0ca0*/  LEA R18, P0, R16, UR8, 0x3 ;  /* 0x0000000810127c11 */ /* 0x000fe4000f8018ff */
[----:B------:R-:W3:Y:S02]  /*0cb0*/  LDG.E.64 R10, desc[UR10][R14.64] ;  /* 0x0000000a0e0a7981 */ /* 0x000ee4000c1e1b00 */
[----:B------:R-:W-:Y:S01]  /*0cc0*/  IMAD.WIDE.U32 R20, R8, UR6, R4 ;  /* 0x0000000608147c25 */ /* 0x000fe2000f8e0004 */
[----:B------:R-:W-:-:S03]  /*0cd0*/  LEA.HI.X R19, R16, UR9, R17, 0x3, P0 ;  /* 0x0000000910137c11 */ /* 0x000fc600080f1c11 */
[----:B------:R-:W-:Y:S01]  /*0ce0*/  IMAD R9, R9, UR6, R21 ;  /* 0x0000000609097c24 */ /* 0x000fe2000f8e0215 */
[C---:B------:R-:W-:Y:S02]  /*0cf0*/  LEA R8, P0, R20.reuse, UR8, 0x3 ;  /* 0x0000000814087c11 */ /* 0x040fe4000f8018ff */
[----:B------:R-:W4:Y:S02]  /*0d00*/  LDG.E.64 R18, desc[UR10][R18.64] ;  /* 0x0000000a12127981 */ /* 0x000f24000c1e1b00 */
[----:B------:R-:W-:-:S06]  /*0d10*/  LEA.HI.X R9, R20, UR9, R9, 0x3, P0 ;  /* 0x0000000914097c11 */ /* 0x000fcc00080f1c09 */
[----:B------:R-:W5:Y:S01]  /*0d20*/  LDG.E.64 R8, desc[UR10][R8.64] ;  /* 0x0000000a08087981 */ /* 0x000f62000c1e1b00 */
[----:B------:R-:W-:Y:S01]  /*0d30*/  UIADD3 UR5, UPT, UPT, UR5, 0x4, URZ ;  /* 0x0000000405057890 */ /* 0x000fe2000fffe0ff */
[----:B------:R-:W-:Y:S01]  /*0d40*/  UMOV UR6, URZ ;  /* 0x000000ff00067c82 */ /* 0x000fe20008000000 */
[----:B--2---:R-:W-:-:S08]  /*0d50*/  DFMA R6, R6, R6, R26 ;  /* 0x000000060606722b */ /* 0x004fd0000000001a */
[----:B---3--:R-:W-:-:S08]  /*0d60*/  DFMA R6, R10, R10, R6 ;  /* 0x0000000a0a06722b */ /* 0x008fd00000000006 */
[----:B----4-:R-:W-:-:S08]  /*0d70*/  DFMA R6, R18, R18, R6 ;  /* 0x000000121206722b */ /* 0x010fd00000000006 */
[----:B-----5:R-:W-:-:S11]  /*0d80*/  DFMA R26, R8, R8, R6 ;  /* 0x00000008081a722b */ /* 0x020fd60000000006 */
.L_x_11:
[----:B------:R-:W-:Y:S05]  /*0d90*/  BRA.U !UP0, `(.L_x_7) ;  /* 0x0000000108447547 */ /* 0x000fea000b800000 */
.L_x_12:
[C---:B0-----:R-:W-:Y:S02]  /*0da0*/  IMAD R0, R2.reuse, UR6, RZ ;  /* 0x0000000602007c24 */ /* 0x041fe4000f8e02ff */
[----:B------:R-:W-:Y:S02]  /*0db0*/  IMAD.MOV.U32 R6, RZ, RZ, R4 ;  /* 0x000000ffff067224 */ /* 0x000fe400078e0004 */
[----:B------:R-:W-:Y:S02]  /*0dc0*/  IMAD.MOV.U32 R7, RZ, RZ, R5 ;  /* 0x000000ffff077224 */ /* 0x000fe400078e0005 */
[----:B------:R-:W-:Y:S02]  /*0dd0*/  IMAD R9, R3, UR5, R0 ;  /* 0x0000000503097c24 */ /* 0x000fe4000f8e0200 */
[----:B------:R-:W-:-:S04]  /*0de0*/  IMAD.WIDE.U32 R6, R2, UR5, R6 ;  /* 0x0000000502067c25 */ /* 0x000fc8000f8e0006 */
[----:B------:R-:W-:Y:S01]  /*0df0*/  IMAD.IADD R7, R7, 0x1, R9 ;  /* 0x0000000107077824 */ /* 0x000fe200078e0209 */
[----:B-1----:R-:W-:-:S04]  /*0e00*/  LEA R8, P0, R6, UR14, 0x3 ;  /* 0x0000000e06087c11 */ /* 0x002fc8000f8018ff */
[----:B------:R-:W-:-:S05]  /*0e10*/  LEA.HI.X R9, R6, UR15, R7, 0x3, P0 ;  /* 0x0000000f06097c11 */ /* 0x000fca00080f1c07 */
[----:B------:R-:W2:Y:S01]  /*0e20*/  LDG.E.64 R6, desc[UR10][R8.64] ;  /* 0x0000000a08067981 */ /* 0x000ea2000c1e1b00 */
[----:B------:R-:W-:Y:S02]  /*0e30*/  UIADD3 UR7, UP0, UPT, UR7, -0x1, URZ ;  /* 0xffffffff07077890 */ /* 0x000fe4000ff1e0ff */
[----:B------:R-:W-:Y:S02]  /*0e40*/  UIADD3 UR5, UPT, UPT, UR5, 0x1, URZ ;  /* 0x0000000105057890 */ /* 0x000fe4000fffe0ff */
[----:B------:R-:W-:Y:S02]  /*0e50*/  UIADD3.X UR4, UPT, UPT, UR4, -0x1, URZ, UP0, !UPT ;  /* 0xffffffff04047890 */ /* 0x000fe400087fe4ff */
[----:B------:R-:W-:Y:S01]  /*0e60*/  UISETP.NE.U32.AND UP0, UPT, UR7, URZ, UPT ;  /* 0x000000ff0700728c */ /* 0x000fe2000bf05070 */
[----:B------:R-:W-:-:S03]  /*0e70*/  UMOV UR6, URZ ;  /* 0x000000ff00067c82 */ /* 0x000fc60008000000 */
[----:B------:R-:W-:Y:S01]  /*0e80*/  UISETP.NE.AND.EX UP0, UPT, UR4, URZ, UPT, UP0 ;  /* 0x000000ff0400728c */ /* 0x000fe2000bf05300 */
[----:B--2---:R-:W-:-:S08]  /*0e90*/  DFMA R26, R6, R6, R26 ;  /* 0x00000006061a722b */ /* 0x004fd0000000001a */
[----:B------:R-:W-:Y:S05]  /*0ea0*/  BRA.U UP0, `(.L_x_12) ;  /* 0xfffffffd00bc7547 */ /* 0x000fea000b83ffff */
.L_x_7:
[----:B------:R-:W0:Y:S02]  /*0eb0*/  LDCU.64 UR4, c[0x0][0x3a0] ;  /* 0x00007400ff0477ac */ /* 0x000e240008000a00 */
[----:B0-----:R-:W-:-:S04]  /*0ec0*/  LEA R2, P0, R4, UR4, 0x3 ;  /* 0x0000000404027c11 */ /* 0x001fc8000f8018ff */
[----:B------:R-:W-:-:S05]  /*0ed0*/  LEA.HI.X R3, R4, UR5, R5, 0x3, P0 ;  /* 0x0000000504037c11 */ /* 0x000fca00080f1c05 */
[----:B------:R-:W-:Y:S01]  /*0ee0*/  STG.E.64 desc[UR10][R2.64], R26 ;  /* 0x0000001a02007986 */ /* 0x000fe2000c101b0a */
[----:B-1----:R-:W-:Y:S05]  /*0ef0*/  EXIT ;  /* 0x000000000000794d */ /* 0x002fea0003800000 */
.L_x_13:
        /* <DEDUP_REMOVED lines=16> */
.L_x_15:


//--------------------- .nv.shared.reserved.0     --------------------------
	.section	.nv.shared.reserved.0,"aw",@nobits
	.weak		__nv_reservedSMEM_offset_0_alias
	.size		__nv_reservedSMEM_offset_0_alias, 0, 64
	.other		__nv_reservedSMEM_offset_0_alias,@"STO_CUDA_RESERVED_SHARED STV_DEFAULT"
__nv_reservedSMEM_offset_0_alias:
	.zero		0
	.zero		64


//--------------------- .nv.constant0.colsumsq_float --------------------------
	.section	.nv.constant0.colsumsq_float,"a",@progbits
	.sectionflags	@""
	.align	4
.nv.constant0.colsumsq_float:
	.zero		936


//--------------------- .nv.constant0.colsumsq_double --------------------------
	.section	.nv.constant0.colsumsq_double,"a",@progbits
	.sectionflags	@""
	.align	4
.nv.constant0.colsumsq_double:
	.zero		936


//--------------------- SYMBOLS --------------------------

	.type		.nv.reservedSmem.offset0,@object
	.size		.nv.reservedSmem.offset0,0x4
